//
// Generated by NVIDIA NVVM Compiler
//
// Compiler Build ID: CL-36424714
// Cuda compilation tools, release 13.0, V13.0.88
// Based on NVVM 20.0.0
//

.version 9.0
.target sm_100
.address_size 64

	// .globl	_ZN11chainer_trt6plugin27horizontal_directed_poolingIfEEviiiibPKT_PS2_
.extern .func __assertfail
(
	.param .b64 __assertfail_param_0,
	.param .b64 __assertfail_param_1,
	.param .b32 __assertfail_param_2,
	.param .b64 __assertfail_param_3,
	.param .b64 __assertfail_param_4
)
;
.global .align 1 .b8 __unnamed_1[118] = {118, 111, 105, 100, 32, 99, 104, 97, 105, 110, 101, 114, 95, 116, 114, 116, 58, 58, 112, 108, 117, 103, 105, 110, 58, 58, 104, 111, 114, 105, 122, 111, 110, 116, 97, 108, 95, 100, 105, 114, 101, 99, 116, 101, 100, 95, 112, 111, 111, 108, 105, 110, 103, 40, 105, 110, 116, 44, 32, 105, 110, 116, 44, 32, 105, 110, 116, 44, 32, 105, 110, 116, 44, 32, 95, 95, 110, 118, 95, 98, 111, 111, 108, 44, 32, 99, 111, 110, 115, 116, 32, 84, 32, 42, 44, 32, 84, 32, 42, 41, 32, 91, 119, 105, 116, 104, 32, 84, 32, 61, 32, 102, 108, 111, 97, 116, 93};
// _ZZN11chainer_trt6plugin27horizontal_directed_poolingIfEEviiiibPKT_PS2_E3buf has been demoted
.global .align 1 .b8 __unnamed_2[116] = {118, 111, 105, 100, 32, 99, 104, 97, 105, 110, 101, 114, 95, 116, 114, 116, 58, 58, 112, 108, 117, 103, 105, 110, 58, 58, 118, 101, 114, 116, 105, 99, 97, 108, 95, 100, 105, 114, 101, 99, 116, 101, 100, 95, 112, 111, 111, 108, 105, 110, 103, 40, 105, 110, 116, 44, 32, 105, 110, 116, 44, 32, 105, 110, 116, 44, 32, 105, 110, 116, 44, 32, 95, 95, 110, 118, 95, 98, 111, 111, 108, 44, 32, 99, 111, 110, 115, 116, 32, 84, 32, 42, 44, 32, 84, 32, 42, 41, 32, 91, 119, 105, 116, 104, 32, 84, 32, 61, 32, 102, 108, 111, 97, 116, 93};
.global .align 1 .b8 __unnamed_3[119] = {118, 111, 105, 100, 32, 99, 104, 97, 105, 110, 101, 114, 95, 116, 114, 116, 58, 58, 112, 108, 117, 103, 105, 110, 58, 58, 104, 111, 114, 105, 122, 111, 110, 116, 97, 108, 95, 100, 105, 114, 101, 99, 116, 101, 100, 95, 112, 111, 111, 108, 105, 110, 103, 40, 105, 110, 116, 44, 32, 105, 110, 116, 44, 32, 105, 110, 116, 44, 32, 105, 110, 116, 44, 32, 95, 95, 110, 118, 95, 98, 111, 111, 108, 44, 32, 99, 111, 110, 115, 116, 32, 84, 32, 42, 44, 32, 84, 32, 42, 41, 32, 91, 119, 105, 116, 104, 32, 84, 32, 61, 32, 95, 95, 104, 97, 108, 102, 93};
// _ZZN11chainer_trt6plugin27horizontal_directed_poolingI6__halfEEviiiibPKT_PS3_E3buf has been demoted
.global .align 1 .b8 __unnamed_4[117] = {118, 111, 105, 100, 32, 99, 104, 97, 105, 110, 101, 114, 95, 116, 114, 116, 58, 58, 112, 108, 117, 103, 105, 110, 58, 58, 118, 101, 114, 116, 105, 99, 97, 108, 95, 100, 105, 114, 101, 99, 116, 101, 100, 95, 112, 111, 111, 108, 105, 110, 103, 40, 105, 110, 116, 44, 32, 105, 110, 116, 44, 32, 105, 110, 116, 44, 32, 105, 110, 116, 44, 32, 95, 95, 110, 118, 95, 98, 111, 111, 108, 44, 32, 99, 111, 110, 115, 116, 32, 84, 32, 42, 44, 32, 84, 32, 42, 41, 32, 91, 119, 105, 116, 104, 32, 84, 32, 61, 32, 95, 95, 104, 97, 108, 102, 93};
.global .align 1 .b8 $str[16] = {116, 104, 114, 101, 97, 100, 73, 100, 120, 46, 120, 32, 60, 32, 87};
.global .align 1 .b8 $str$1[27] = {47, 116, 109, 112, 47, 115, 97, 115, 115, 95, 99, 117, 95, 50, 111, 97, 113, 104, 54, 51, 57, 47, 107, 46, 99, 117};
.global .align 1 .b8 $str$2[10] = {87, 32, 60, 61, 32, 49, 48, 50, 52};
.global .align 1 .b8 $str$3[23] = {111, 102, 102, 115, 101, 116, 32, 60, 32, 66, 32, 42, 32, 67, 32, 42, 32, 72, 32, 42, 32, 87};
.global .align 1 .b8 $str$4[41] = {111, 102, 102, 115, 101, 116, 32, 43, 32, 115, 116, 101, 112, 32, 42, 32, 40, 72, 32, 45, 32, 49, 41, 32, 60, 61, 32, 66, 32, 42, 32, 67, 32, 42, 32, 72, 32, 42, 32, 87};

.visible .entry _ZN11chainer_trt6plugin27horizontal_directed_poolingIfEEviiiibPKT_PS2_(
	.param .u32 _ZN11chainer_trt6plugin27horizontal_directed_poolingIfEEviiiibPKT_PS2__param_0,
	.param .u32 _ZN11chainer_trt6plugin27horizontal_directed_poolingIfEEviiiibPKT_PS2__param_1,
	.param .u32 _ZN11chainer_trt6plugin27horizontal_directed_poolingIfEEviiiibPKT_PS2__param_2,
	.param .u32 _ZN11chainer_trt6plugin27horizontal_directed_poolingIfEEviiiibPKT_PS2__param_3,
	.param .u8 _ZN11chainer_trt6plugin27horizontal_directed_poolingIfEEviiiibPKT_PS2__param_4,
	.param .u64 .ptr .align 1 _ZN11chainer_trt6plugin27horizontal_directed_poolingIfEEviiiibPKT_PS2__param_5,
	.param .u64 .ptr .align 1 _ZN11chainer_trt6plugin27horizontal_directed_poolingIfEEviiiibPKT_PS2__param_6
)
{
	.reg .pred 	%p<10>;
	.reg .b16 	%rs<2>;
	.reg .b32 	%r<29>;
	.reg .b32 	%f<9>;
	.reg .b64 	%rd<21>;
	// demoted variable
	.shared .align 4 .b8 _ZZN11chainer_trt6plugin27horizontal_directed_poolingIfEEviiiibPKT_PS2_E3buf[4096];
	ld.param.u32 	%r8, [_ZN11chainer_trt6plugin27horizontal_directed_poolingIfEEviiiibPKT_PS2__param_1];
	ld.param.u32 	%r9, [_ZN11chainer_trt6plugin27horizontal_directed_poolingIfEEviiiibPKT_PS2__param_2];
	ld.param.u32 	%r10, [_ZN11chainer_trt6plugin27horizontal_directed_poolingIfEEviiiibPKT_PS2__param_3];
	ld.param.s8 	%rs1, [_ZN11chainer_trt6plugin27horizontal_directed_poolingIfEEviiiibPKT_PS2__param_4];
	ld.param.u64 	%rd1, [_ZN11chainer_trt6plugin27horizontal_directed_poolingIfEEviiiibPKT_PS2__param_5];
	ld.param.u64 	%rd2, [_ZN11chainer_trt6plugin27horizontal_directed_poolingIfEEviiiibPKT_PS2__param_6];
	mov.u32 	%r1, %tid.x;
	setp.lt.u32 	%p1, %r1, %r10;
	@%p1 bra 	$L__BB0_2;
	mov.u64 	%rd3, $str;
	cvta.global.u64 	%rd4, %rd3;
	mov.u64 	%rd5, $str$1;
	cvta.global.u64 	%rd6, %rd5;
	mov.u64 	%rd7, __unnamed_1;
	cvta.global.u64 	%rd8, %rd7;
	{ // callseq 0, 0
	.param .b64 param0;
	st.param.b64 	[param0], %rd4;
	.param .b64 param1;
	st.param.b64 	[param1], %rd6;
	.param .b32 param2;
	st.param.b32 	[param2], 35;
	.param .b64 param3;
	st.param.b64 	[param3], %rd8;
	.param .b64 param4;
	st.param.b64 	[param4], 1;
	call.uni 
	__assertfail, 
	(
	param0, 
	param1, 
	param2, 
	param3, 
	param4
	);
	} // callseq 0
	bra.uni 	$L__BB0_4;
$L__BB0_2:
	setp.lt.s32 	%p2, %r10, 1025;
	@%p2 bra 	$L__BB0_4;
	mov.u64 	%rd9, $str$2;
	cvta.global.u64 	%rd10, %rd9;
	mov.u64 	%rd11, $str$1;
	cvta.global.u64 	%rd12, %rd11;
	mov.u64 	%rd13, __unnamed_1;
	cvta.global.u64 	%rd14, %rd13;
	{ // callseq 1, 0
	.param .b64 param0;
	st.param.b64 	[param0], %rd10;
	.param .b64 param1;
	st.param.b64 	[param1], %rd12;
	.param .b32 param2;
	st.param.b32 	[param2], 37;
	.param .b64 param3;
	st.param.b64 	[param3], %rd14;
	.param .b64 param4;
	st.param.b64 	[param4], 1;
	call.uni 
	__assertfail, 
	(
	param0, 
	param1, 
	param2, 
	param3, 
	param4
	);
	} // callseq 1
$L__BB0_4:
	mov.u32 	%r11, %ctaid.x;
	mov.u32 	%r12, %ctaid.y;
	mad.lo.s32 	%r13, %r8, %r11, %r12;
	mov.u32 	%r14, %ctaid.z;
	mad.lo.s32 	%r15, %r13, %r9, %r14;
	mad.lo.s32 	%r2, %r15, %r10, %r1;
	cvta.to.global.u64 	%rd15, %rd1;
	mul.wide.u32 	%rd16, %r2, 4;
	add.s64 	%rd17, %rd15, %rd16;
	ld.global.nc.f32 	%f1, [%rd17];
	shl.b32 	%r16, %r1, 2;
	mov.u32 	%r17, _ZZN11chainer_trt6plugin27horizontal_directed_poolingIfEEviiiibPKT_PS2_E3buf;
	add.s32 	%r3, %r17, %r16;
	st.shared.f32 	[%r3], %f1;
	bar.sync 	0;
	setp.eq.s16 	%p3, %rs1, 0;
	@%p3 bra 	$L__BB0_10;
	setp.lt.s32 	%p4, %r10, 2;
	@%p4 bra 	$L__BB0_15;
	mov.b32 	%r27, 1;
$L__BB0_7:
	add.s32 	%r19, %r27, %r1;
	setp.ge.s32 	%p5, %r19, %r10;
	@%p5 bra 	$L__BB0_9;
	ld.shared.f32 	%f2, [%r3];
	shl.b32 	%r20, %r27, 2;
	add.s32 	%r21, %r3, %r20;
	ld.shared.f32 	%f3, [%r21];
	max.f32 	%f4, %f2, %f3;
	st.shared.f32 	[%r3], %f4;
$L__BB0_9:
	bar.sync 	0;
	shl.b32 	%r27, %r27, 1;
	setp.lt.s32 	%p6, %r27, %r10;
	@%p6 bra 	$L__BB0_7;
	bra.uni 	$L__BB0_15;
$L__BB0_10:
	setp.lt.s32 	%p7, %r10, 2;
	@%p7 bra 	$L__BB0_15;
	mov.b32 	%r28, 1;
$L__BB0_12:
	setp.lt.u32 	%p8, %r1, %r28;
	@%p8 bra 	$L__BB0_14;
	ld.shared.f32 	%f5, [%r3];
	sub.s32 	%r23, %r1, %r28;
	shl.b32 	%r24, %r23, 2;
	add.s32 	%r26, %r17, %r24;
	ld.shared.f32 	%f6, [%r26];
	max.f32 	%f7, %f5, %f6;
	st.shared.f32 	[%r3], %f7;
$L__BB0_14:
	bar.sync 	0;
	shl.b32 	%r28, %r28, 1;
	setp.lt.s32 	%p9, %r28, %r10;
	@%p9 bra 	$L__BB0_12;
$L__BB0_15:
	cvta.to.global.u64 	%rd18, %rd2;
	ld.shared.f32 	%f8, [%r3];
	mul.wide.s32 	%rd19, %r2, 4;
	add.s64 	%rd20, %rd18, %rd19;
	st.global.f32 	[%rd20], %f8;
	ret;

}
	// .globl	_ZN11chainer_trt6plugin25vertical_directed_poolingIfEEviiiibPKT_PS2_
.visible .entry _ZN11chainer_trt6plugin25vertical_directed_poolingIfEEviiiibPKT_PS2_(
	.param .u32 _ZN11chainer_trt6plugin25vertical_directed_poolingIfEEviiiibPKT_PS2__param_0,
	.param .u32 _ZN11chainer_trt6plugin25vertical_directed_poolingIfEEviiiibPKT_PS2__param_1,
	.param .u32 _ZN11chainer_trt6plugin25vertical_directed_poolingIfEEviiiibPKT_PS2__param_2,
	.param .u32 _ZN11chainer_trt6plugin25vertical_directed_poolingIfEEviiiibPKT_PS2__param_3,
	.param .u8 _ZN11chainer_trt6plugin25vertical_directed_poolingIfEEviiiibPKT_PS2__param_4,
	.param .u64 .ptr .align 1 _ZN11chainer_trt6plugin25vertical_directed_poolingIfEEviiiibPKT_PS2__param_5,
	.param .u64 .ptr .align 1 _ZN11chainer_trt6plugin25vertical_directed_poolingIfEEviiiibPKT_PS2__param_6
)
{
	.reg .pred 	%p<22>;
	.reg .b16 	%rs<2>;
	.reg .b32 	%r<199>;
	.reg .b32 	%f<135>;
	.reg .b64 	%rd<183>;

	ld.param.u32 	%r101, [_ZN11chainer_trt6plugin25vertical_directed_poolingIfEEviiiibPKT_PS2__param_0];
	ld.param.u32 	%r102, [_ZN11chainer_trt6plugin25vertical_directed_poolingIfEEviiiibPKT_PS2__param_1];
	ld.param.u32 	%r99, [_ZN11chainer_trt6plugin25vertical_directed_poolingIfEEviiiibPKT_PS2__param_2];
	ld.param.u32 	%r100, [_ZN11chainer_trt6plugin25vertical_directed_poolingIfEEviiiibPKT_PS2__param_3];
	ld.param.s8 	%rs1, [_ZN11chainer_trt6plugin25vertical_directed_poolingIfEEviiiibPKT_PS2__param_4];
	ld.param.u64 	%rd3, [_ZN11chainer_trt6plugin25vertical_directed_poolingIfEEviiiibPKT_PS2__param_5];
	ld.param.u64 	%rd4, [_ZN11chainer_trt6plugin25vertical_directed_poolingIfEEviiiibPKT_PS2__param_6];
	cvta.to.global.u64 	%rd1, %rd4;
	cvta.to.global.u64 	%rd2, %rd3;
	mov.u32 	%r103, %ctaid.y;
	mov.u32 	%r104, %ntid.y;
	mov.u32 	%r105, %tid.y;
	mad.lo.s32 	%r106, %r103, %r104, %r105;
	div.s32 	%r107, %r106, %r100;
	mul.lo.s32 	%r108, %r107, %r100;
	sub.s32 	%r1, %r106, %r108;
	mov.u32 	%r109, %ctaid.x;
	mad.lo.s32 	%r2, %r102, %r109, %r107;
	mul.lo.s32 	%r3, %r100, %r99;
	mad.lo.s32 	%r189, %r3, %r2, %r1;
	mul.lo.s32 	%r110, %r102, %r101;
	mul.lo.s32 	%r5, %r3, %r110;
	setp.lt.s32 	%p1, %r189, %r5;
	@%p1 bra 	$L__BB1_2;
	mov.u64 	%rd5, $str$3;
	cvta.global.u64 	%rd6, %rd5;
	mov.u64 	%rd7, $str$1;
	cvta.global.u64 	%rd8, %rd7;
	mov.u64 	%rd9, __unnamed_2;
	cvta.global.u64 	%rd10, %rd9;
	{ // callseq 2, 0
	.param .b64 param0;
	st.param.b64 	[param0], %rd6;
	.param .b64 param1;
	st.param.b64 	[param1], %rd8;
	.param .b32 param2;
	st.param.b32 	[param2], 74;
	.param .b64 param3;
	st.param.b64 	[param3], %rd10;
	.param .b64 param4;
	st.param.b64 	[param4], 1;
	call.uni 
	__assertfail, 
	(
	param0, 
	param1, 
	param2, 
	param3, 
	param4
	);
	} // callseq 2
$L__BB1_2:
	add.s32 	%r6, %r99, -1;
	sub.s32 	%r111, %r3, %r100;
	add.s32 	%r194, %r189, %r111;
	setp.le.s32 	%p2, %r194, %r5;
	@%p2 bra 	$L__BB1_4;
	mov.u64 	%rd11, $str$4;
	cvta.global.u64 	%rd12, %rd11;
	mov.u64 	%rd13, $str$1;
	cvta.global.u64 	%rd14, %rd13;
	mov.u64 	%rd15, __unnamed_2;
	cvta.global.u64 	%rd16, %rd15;
	{ // callseq 3, 0
	.param .b64 param0;
	st.param.b64 	[param0], %rd12;
	.param .b64 param1;
	st.param.b64 	[param1], %rd14;
	.param .b32 param2;
	st.param.b32 	[param2], 75;
	.param .b64 param3;
	st.param.b64 	[param3], %rd16;
	.param .b64 param4;
	st.param.b64 	[param4], 1;
	call.uni 
	__assertfail, 
	(
	param0, 
	param1, 
	param2, 
	param3, 
	param4
	);
	} // callseq 3
$L__BB1_4:
	setp.eq.s16 	%p3, %rs1, 0;
	@%p3 bra 	$L__BB1_18;
	mul.wide.s32 	%rd17, %r194, 4;
	add.s64 	%rd18, %rd2, %rd17;
	ld.global.nc.f32 	%f133, [%rd18];
	add.s64 	%rd19, %rd1, %rd17;
	st.global.f32 	[%rd19], %f133;
	setp.lt.s32 	%p4, %r99, 2;
	@%p4 bra 	$L__BB1_31;
	add.s32 	%r112, %r99, -2;
	and.b32  	%r8, %r6, 15;
	setp.lt.u32 	%p5, %r112, 15;
	@%p5 bra 	$L__BB1_9;
	mad.lo.s32 	%r113, %r99, %r2, %r99;
	add.s32 	%r114, %r113, -17;
	mad.lo.s32 	%r184, %r100, %r114, %r1;
	shl.b32 	%r10, %r100, 4;
	add.s32 	%r115, %r113, -16;
	mad.lo.s32 	%r183, %r100, %r115, %r1;
	add.s32 	%r116, %r113, -15;
	mad.lo.s32 	%r182, %r100, %r116, %r1;
	add.s32 	%r117, %r113, -14;
	mad.lo.s32 	%r181, %r100, %r117, %r1;
	add.s32 	%r118, %r113, -13;
	mad.lo.s32 	%r180, %r100, %r118, %r1;
	add.s32 	%r119, %r113, -12;
	mad.lo.s32 	%r179, %r100, %r119, %r1;
	add.s32 	%r120, %r113, -11;
	mad.lo.s32 	%r178, %r100, %r120, %r1;
	add.s32 	%r121, %r113, -10;
	mad.lo.s32 	%r177, %r100, %r121, %r1;
	add.s32 	%r122, %r113, -9;
	mad.lo.s32 	%r176, %r100, %r122, %r1;
	add.s32 	%r123, %r113, -8;
	mad.lo.s32 	%r175, %r100, %r123, %r1;
	add.s32 	%r124, %r113, -7;
	mad.lo.s32 	%r174, %r100, %r124, %r1;
	add.s32 	%r125, %r113, -6;
	mad.lo.s32 	%r173, %r100, %r125, %r1;
	add.s32 	%r126, %r113, -5;
	mad.lo.s32 	%r172, %r100, %r126, %r1;
	add.s32 	%r127, %r113, -4;
	mad.lo.s32 	%r171, %r100, %r127, %r1;
	add.s32 	%r128, %r113, -3;
	mad.lo.s32 	%r170, %r100, %r128, %r1;
	add.s32 	%r129, %r113, -2;
	mad.lo.s32 	%r169, %r100, %r129, %r1;
	and.b32  	%r130, %r6, -16;
	neg.s32 	%r168, %r130;
$L__BB1_8:
	.pragma "nounroll";
	sub.s32 	%r131, %r194, %r100;
	mul.wide.s32 	%rd20, %r169, 4;
	add.s64 	%rd21, %rd2, %rd20;
	ld.global.nc.f32 	%f15, [%rd21];
	max.f32 	%f16, %f15, %f133;
	add.s64 	%rd22, %rd1, %rd20;
	st.global.f32 	[%rd22], %f16;
	sub.s32 	%r132, %r131, %r100;
	mul.wide.s32 	%rd23, %r170, 4;
	add.s64 	%rd24, %rd2, %rd23;
	ld.global.nc.f32 	%f17, [%rd24];
	max.f32 	%f18, %f17, %f16;
	add.s64 	%rd25, %rd1, %rd23;
	st.global.f32 	[%rd25], %f18;
	sub.s32 	%r133, %r132, %r100;
	mul.wide.s32 	%rd26, %r171, 4;
	add.s64 	%rd27, %rd2, %rd26;
	ld.global.nc.f32 	%f19, [%rd27];
	max.f32 	%f20, %f19, %f18;
	add.s64 	%rd28, %rd1, %rd26;
	st.global.f32 	[%rd28], %f20;
	sub.s32 	%r134, %r133, %r100;
	mul.wide.s32 	%rd29, %r172, 4;
	add.s64 	%rd30, %rd2, %rd29;
	ld.global.nc.f32 	%f21, [%rd30];
	max.f32 	%f22, %f21, %f20;
	add.s64 	%rd31, %rd1, %rd29;
	st.global.f32 	[%rd31], %f22;
	sub.s32 	%r135, %r134, %r100;
	mul.wide.s32 	%rd32, %r173, 4;
	add.s64 	%rd33, %rd2, %rd32;
	ld.global.nc.f32 	%f23, [%rd33];
	max.f32 	%f24, %f23, %f22;
	add.s64 	%rd34, %rd1, %rd32;
	st.global.f32 	[%rd34], %f24;
	sub.s32 	%r136, %r135, %r100;
	mul.wide.s32 	%rd35, %r174, 4;
	add.s64 	%rd36, %rd2, %rd35;
	ld.global.nc.f32 	%f25, [%rd36];
	max.f32 	%f26, %f25, %f24;
	add.s64 	%rd37, %rd1, %rd35;
	st.global.f32 	[%rd37], %f26;
	sub.s32 	%r137, %r136, %r100;
	mul.wide.s32 	%rd38, %r175, 4;
	add.s64 	%rd39, %rd2, %rd38;
	ld.global.nc.f32 	%f27, [%rd39];
	max.f32 	%f28, %f27, %f26;
	add.s64 	%rd40, %rd1, %rd38;
	st.global.f32 	[%rd40], %f28;
	sub.s32 	%r138, %r137, %r100;
	mul.wide.s32 	%rd41, %r176, 4;
	add.s64 	%rd42, %rd2, %rd41;
	ld.global.nc.f32 	%f29, [%rd42];
	max.f32 	%f30, %f29, %f28;
	add.s64 	%rd43, %rd1, %rd41;
	st.global.f32 	[%rd43], %f30;
	sub.s32 	%r139, %r138, %r100;
	mul.wide.s32 	%rd44, %r177, 4;
	add.s64 	%rd45, %rd2, %rd44;
	ld.global.nc.f32 	%f31, [%rd45];
	max.f32 	%f32, %f31, %f30;
	add.s64 	%rd46, %rd1, %rd44;
	st.global.f32 	[%rd46], %f32;
	sub.s32 	%r140, %r139, %r100;
	mul.wide.s32 	%rd47, %r178, 4;
	add.s64 	%rd48, %rd2, %rd47;
	ld.global.nc.f32 	%f33, [%rd48];
	max.f32 	%f34, %f33, %f32;
	add.s64 	%rd49, %rd1, %rd47;
	st.global.f32 	[%rd49], %f34;
	sub.s32 	%r141, %r140, %r100;
	mul.wide.s32 	%rd50, %r179, 4;
	add.s64 	%rd51, %rd2, %rd50;
	ld.global.nc.f32 	%f35, [%rd51];
	max.f32 	%f36, %f35, %f34;
	add.s64 	%rd52, %rd1, %rd50;
	st.global.f32 	[%rd52], %f36;
	sub.s32 	%r142, %r141, %r100;
	mul.wide.s32 	%rd53, %r180, 4;
	add.s64 	%rd54, %rd2, %rd53;
	ld.global.nc.f32 	%f37, [%rd54];
	max.f32 	%f38, %f37, %f36;
	add.s64 	%rd55, %rd1, %rd53;
	st.global.f32 	[%rd55], %f38;
	sub.s32 	%r143, %r142, %r100;
	mul.wide.s32 	%rd56, %r181, 4;
	add.s64 	%rd57, %rd2, %rd56;
	ld.global.nc.f32 	%f39, [%rd57];
	max.f32 	%f40, %f39, %f38;
	add.s64 	%rd58, %rd1, %rd56;
	st.global.f32 	[%rd58], %f40;
	sub.s32 	%r144, %r143, %r100;
	mul.wide.s32 	%rd59, %r182, 4;
	add.s64 	%rd60, %rd2, %rd59;
	ld.global.nc.f32 	%f41, [%rd60];
	max.f32 	%f42, %f41, %f40;
	add.s64 	%rd61, %rd1, %rd59;
	st.global.f32 	[%rd61], %f42;
	sub.s32 	%r145, %r144, %r100;
	mul.wide.s32 	%rd62, %r183, 4;
	add.s64 	%rd63, %rd2, %rd62;
	ld.global.nc.f32 	%f43, [%rd63];
	max.f32 	%f44, %f43, %f42;
	add.s64 	%rd64, %rd1, %rd62;
	st.global.f32 	[%rd64], %f44;
	sub.s32 	%r194, %r145, %r100;
	mul.wide.s32 	%rd65, %r184, 4;
	add.s64 	%rd66, %rd2, %rd65;
	ld.global.nc.f32 	%f45, [%rd66];
	max.f32 	%f133, %f45, %f44;
	add.s64 	%rd67, %rd1, %rd65;
	st.global.f32 	[%rd67], %f133;
	sub.s32 	%r184, %r184, %r10;
	sub.s32 	%r183, %r183, %r10;
	sub.s32 	%r182, %r182, %r10;
	sub.s32 	%r181, %r181, %r10;
	sub.s32 	%r180, %r180, %r10;
	sub.s32 	%r179, %r179, %r10;
	sub.s32 	%r178, %r178, %r10;
	sub.s32 	%r177, %r177, %r10;
	sub.s32 	%r176, %r176, %r10;
	sub.s32 	%r175, %r175, %r10;
	sub.s32 	%r174, %r174, %r10;
	sub.s32 	%r173, %r173, %r10;
	sub.s32 	%r172, %r172, %r10;
	sub.s32 	%r171, %r171, %r10;
	sub.s32 	%r170, %r170, %r10;
	sub.s32 	%r169, %r169, %r10;
	add.s32 	%r168, %r168, 16;
	setp.eq.s32 	%p6, %r168, 0;
	@%p6 bra 	$L__BB1_9;
	bra.uni 	$L__BB1_8;
$L__BB1_9:
	setp.eq.s32 	%p7, %r8, 0;
	@%p7 bra 	$L__BB1_31;
	and.b32  	%r87, %r6, 7;
	setp.lt.u32 	%p8, %r8, 8;
	@%p8 bra 	$L__BB1_12;
	sub.s32 	%r146, %r194, %r100;
	mul.wide.s32 	%rd68, %r146, 4;
	add.s64 	%rd69, %rd2, %rd68;
	ld.global.nc.f32 	%f46, [%rd69];
	max.f32 	%f47, %f46, %f133;
	add.s64 	%rd70, %rd1, %rd68;
	st.global.f32 	[%rd70], %f47;
	sub.s32 	%r147, %r146, %r100;
	mul.wide.s32 	%rd71, %r147, 4;
	add.s64 	%rd72, %rd2, %rd71;
	ld.global.nc.f32 	%f48, [%rd72];
	max.f32 	%f49, %f48, %f47;
	add.s64 	%rd73, %rd1, %rd71;
	st.global.f32 	[%rd73], %f49;
	sub.s32 	%r148, %r147, %r100;
	mul.wide.s32 	%rd74, %r148, 4;
	add.s64 	%rd75, %rd2, %rd74;
	ld.global.nc.f32 	%f50, [%rd75];
	max.f32 	%f51, %f50, %f49;
	add.s64 	%rd76, %rd1, %rd74;
	st.global.f32 	[%rd76], %f51;
	sub.s32 	%r149, %r148, %r100;
	mul.wide.s32 	%rd77, %r149, 4;
	add.s64 	%rd78, %rd2, %rd77;
	ld.global.nc.f32 	%f52, [%rd78];
	max.f32 	%f53, %f52, %f51;
	add.s64 	%rd79, %rd1, %rd77;
	st.global.f32 	[%rd79], %f53;
	sub.s32 	%r150, %r149, %r100;
	mul.wide.s32 	%rd80, %r150, 4;
	add.s64 	%rd81, %rd2, %rd80;
	ld.global.nc.f32 	%f54, [%rd81];
	max.f32 	%f55, %f54, %f53;
	add.s64 	%rd82, %rd1, %rd80;
	st.global.f32 	[%rd82], %f55;
	sub.s32 	%r151, %r150, %r100;
	mul.wide.s32 	%rd83, %r151, 4;
	add.s64 	%rd84, %rd2, %rd83;
	ld.global.nc.f32 	%f56, [%rd84];
	max.f32 	%f57, %f56, %f55;
	add.s64 	%rd85, %rd1, %rd83;
	st.global.f32 	[%rd85], %f57;
	sub.s32 	%r152, %r151, %r100;
	mul.wide.s32 	%rd86, %r152, 4;
	add.s64 	%rd87, %rd2, %rd86;
	ld.global.nc.f32 	%f58, [%rd87];
	max.f32 	%f59, %f58, %f57;
	add.s64 	%rd88, %rd1, %rd86;
	st.global.f32 	[%rd88], %f59;
	sub.s32 	%r194, %r152, %r100;
	mul.wide.s32 	%rd89, %r194, 4;
	add.s64 	%rd90, %rd2, %rd89;
	ld.global.nc.f32 	%f60, [%rd90];
	max.f32 	%f61, %f60, %f59;
	add.s64 	%rd91, %rd1, %rd89;
	st.global.f32 	[%rd91], %f61;
$L__BB1_12:
	setp.eq.s32 	%p9, %r87, 0;
	@%p9 bra 	$L__BB1_31;
	and.b32  	%r90, %r6, 3;
	setp.lt.u32 	%p10, %r87, 4;
	@%p10 bra 	$L__BB1_15;
	sub.s32 	%r153, %r194, %r100;
	mul.wide.s32 	%rd92, %r153, 4;
	add.s64 	%rd93, %rd2, %rd92;
	ld.global.nc.f32 	%f62, [%rd93];
	mul.wide.s32 	%rd94, %r194, 4;
	add.s64 	%rd95, %rd1, %rd94;
	ld.global.f32 	%f63, [%rd95];
	max.f32 	%f64, %f62, %f63;
	add.s64 	%rd96, %rd1, %rd92;
	st.global.f32 	[%rd96], %f64;
	sub.s32 	%r154, %r153, %r100;
	mul.wide.s32 	%rd97, %r154, 4;
	add.s64 	%rd98, %rd2, %rd97;
	ld.global.nc.f32 	%f65, [%rd98];
	max.f32 	%f66, %f65, %f64;
	add.s64 	%rd99, %rd1, %rd97;
	st.global.f32 	[%rd99], %f66;
	sub.s32 	%r155, %r154, %r100;
	mul.wide.s32 	%rd100, %r155, 4;
	add.s64 	%rd101, %rd2, %rd100;
	ld.global.nc.f32 	%f67, [%rd101];
	max.f32 	%f68, %f67, %f66;
	add.s64 	%rd102, %rd1, %rd100;
	st.global.f32 	[%rd102], %f68;
	sub.s32 	%r194, %r155, %r100;
	mul.wide.s32 	%rd103, %r194, 4;
	add.s64 	%rd104, %rd2, %rd103;
	ld.global.nc.f32 	%f69, [%rd104];
	max.f32 	%f70, %f69, %f68;
	add.s64 	%rd105, %rd1, %rd103;
	st.global.f32 	[%rd105], %f70;
$L__BB1_15:
	setp.eq.s32 	%p11, %r90, 0;
	@%p11 bra 	$L__BB1_31;
	mul.wide.s32 	%rd106, %r194, 4;
	add.s64 	%rd107, %rd1, %rd106;
	ld.global.f32 	%f134, [%rd107];
	sub.s32 	%r198, %r194, %r100;
	neg.s32 	%r197, %r90;
$L__BB1_17:
	.pragma "nounroll";
	mul.wide.s32 	%rd108, %r198, 4;
	add.s64 	%rd109, %rd2, %rd108;
	ld.global.nc.f32 	%f71, [%rd109];
	max.f32 	%f134, %f71, %f134;
	add.s64 	%rd110, %rd1, %rd108;
	st.global.f32 	[%rd110], %f134;
	sub.s32 	%r198, %r198, %r100;
	add.s32 	%r197, %r197, 1;
	setp.ne.s32 	%p12, %r197, 0;
	@%p12 bra 	$L__BB1_17;
	bra.uni 	$L__BB1_31;
$L__BB1_18:
	mul.wide.s32 	%rd111, %r189, 4;
	add.s64 	%rd112, %rd2, %rd111;
	ld.global.nc.f32 	%f131, [%rd112];
	add.s64 	%rd113, %rd1, %rd111;
	st.global.f32 	[%rd113], %f131;
	setp.lt.s32 	%p13, %r99, 2;
	@%p13 bra 	$L__BB1_31;
	add.s32 	%r156, %r99, -2;
	and.b32  	%r63, %r6, 15;
	setp.lt.u32 	%p14, %r156, 15;
	@%p14 bra 	$L__BB1_22;
	shl.b32 	%r64, %r100, 4;
	mul.lo.s32 	%r157, %r99, %r2;
	mad.lo.s32 	%r158, %r100, %r157, %r100;
	add.s32 	%r187, %r1, %r158;
	and.b32  	%r159, %r6, -16;
	neg.s32 	%r186, %r159;
	mul.wide.s32 	%rd117, %r100, 4;
$L__BB1_21:
	.pragma "nounroll";
	mul.wide.s32 	%rd114, %r187, 4;
	add.s64 	%rd115, %rd2, %rd114;
	ld.global.nc.f32 	%f72, [%rd115];
	max.f32 	%f73, %f72, %f131;
	add.s64 	%rd116, %rd1, %rd114;
	st.global.f32 	[%rd116], %f73;
	add.s64 	%rd118, %rd115, %rd117;
	ld.global.nc.f32 	%f74, [%rd118];
	max.f32 	%f75, %f74, %f73;
	add.s64 	%rd119, %rd116, %rd117;
	st.global.f32 	[%rd119], %f75;
	add.s64 	%rd120, %rd118, %rd117;
	ld.global.nc.f32 	%f76, [%rd120];
	max.f32 	%f77, %f76, %f75;
	add.s64 	%rd121, %rd119, %rd117;
	st.global.f32 	[%rd121], %f77;
	add.s64 	%rd122, %rd120, %rd117;
	ld.global.nc.f32 	%f78, [%rd122];
	max.f32 	%f79, %f78, %f77;
	add.s64 	%rd123, %rd121, %rd117;
	st.global.f32 	[%rd123], %f79;
	add.s64 	%rd124, %rd122, %rd117;
	ld.global.nc.f32 	%f80, [%rd124];
	max.f32 	%f81, %f80, %f79;
	add.s64 	%rd125, %rd123, %rd117;
	st.global.f32 	[%rd125], %f81;
	add.s64 	%rd126, %rd124, %rd117;
	ld.global.nc.f32 	%f82, [%rd126];
	max.f32 	%f83, %f82, %f81;
	add.s64 	%rd127, %rd125, %rd117;
	st.global.f32 	[%rd127], %f83;
	add.s64 	%rd128, %rd126, %rd117;
	ld.global.nc.f32 	%f84, [%rd128];
	max.f32 	%f85, %f84, %f83;
	add.s64 	%rd129, %rd127, %rd117;
	st.global.f32 	[%rd129], %f85;
	add.s64 	%rd130, %rd128, %rd117;
	ld.global.nc.f32 	%f86, [%rd130];
	max.f32 	%f87, %f86, %f85;
	add.s64 	%rd131, %rd129, %rd117;
	st.global.f32 	[%rd131], %f87;
	add.s64 	%rd132, %rd130, %rd117;
	ld.global.nc.f32 	%f88, [%rd132];
	max.f32 	%f89, %f88, %f87;
	add.s64 	%rd133, %rd131, %rd117;
	st.global.f32 	[%rd133], %f89;
	add.s64 	%rd134, %rd132, %rd117;
	ld.global.nc.f32 	%f90, [%rd134];
	max.f32 	%f91, %f90, %f89;
	add.s64 	%rd135, %rd133, %rd117;
	st.global.f32 	[%rd135], %f91;
	add.s64 	%rd136, %rd134, %rd117;
	ld.global.nc.f32 	%f92, [%rd136];
	max.f32 	%f93, %f92, %f91;
	add.s64 	%rd137, %rd135, %rd117;
	st.global.f32 	[%rd137], %f93;
	add.s64 	%rd138, %rd136, %rd117;
	ld.global.nc.f32 	%f94, [%rd138];
	max.f32 	%f95, %f94, %f93;
	add.s64 	%rd139, %rd137, %rd117;
	st.global.f32 	[%rd139], %f95;
	add.s64 	%rd140, %rd138, %rd117;
	ld.global.nc.f32 	%f96, [%rd140];
	max.f32 	%f97, %f96, %f95;
	add.s64 	%rd141, %rd139, %rd117;
	st.global.f32 	[%rd141], %f97;
	add.s64 	%rd142, %rd140, %rd117;
	ld.global.nc.f32 	%f98, [%rd142];
	max.f32 	%f99, %f98, %f97;
	add.s64 	%rd143, %rd141, %rd117;
	st.global.f32 	[%rd143], %f99;
	add.s64 	%rd144, %rd142, %rd117;
	ld.global.nc.f32 	%f100, [%rd144];
	max.f32 	%f101, %f100, %f99;
	add.s64 	%rd145, %rd143, %rd117;
	st.global.f32 	[%rd145], %f101;
	add.s64 	%rd146, %rd144, %rd117;
	ld.global.nc.f32 	%f102, [%rd146];
	max.f32 	%f131, %f102, %f101;
	add.s64 	%rd147, %rd145, %rd117;
	st.global.f32 	[%rd147], %f131;
	add.s32 	%r189, %r189, %r64;
	add.s32 	%r187, %r187, %r64;
	add.s32 	%r186, %r186, 16;
	setp.ne.s32 	%p15, %r186, 0;
	@%p15 bra 	$L__BB1_21;
$L__BB1_22:
	setp.eq.s32 	%p16, %r63, 0;
	@%p16 bra 	$L__BB1_31;
	and.b32  	%r74, %r6, 7;
	setp.lt.u32 	%p17, %r63, 8;
	@%p17 bra 	$L__BB1_25;
	add.s32 	%r160, %r189, %r100;
	mul.wide.s32 	%rd148, %r160, 4;
	add.s64 	%rd149, %rd2, %rd148;
	ld.global.nc.f32 	%f103, [%rd149];
	max.f32 	%f104, %f103, %f131;
	add.s64 	%rd150, %rd1, %rd148;
	st.global.f32 	[%rd150], %f104;
	mul.wide.s32 	%rd151, %r100, 4;
	add.s64 	%rd152, %rd149, %rd151;
	ld.global.nc.f32 	%f105, [%rd152];
	max.f32 	%f106, %f105, %f104;
	add.s64 	%rd153, %rd150, %rd151;
	st.global.f32 	[%rd153], %f106;
	add.s64 	%rd154, %rd152, %rd151;
	ld.global.nc.f32 	%f107, [%rd154];
	max.f32 	%f108, %f107, %f106;
	add.s64 	%rd155, %rd153, %rd151;
	st.global.f32 	[%rd155], %f108;
	add.s64 	%rd156, %rd154, %rd151;
	ld.global.nc.f32 	%f109, [%rd156];
	max.f32 	%f110, %f109, %f108;
	add.s64 	%rd157, %rd155, %rd151;
	st.global.f32 	[%rd157], %f110;
	shl.b32 	%r161, %r100, 2;
	add.s32 	%r162, %r161, %r160;
	add.s64 	%rd158, %rd156, %rd151;
	ld.global.nc.f32 	%f111, [%rd158];
	max.f32 	%f112, %f111, %f110;
	add.s64 	%rd159, %rd157, %rd151;
	st.global.f32 	[%rd159], %f112;
	add.s64 	%rd160, %rd158, %rd151;
	ld.global.nc.f32 	%f113, [%rd160];
	max.f32 	%f114, %f113, %f112;
	add.s64 	%rd161, %rd159, %rd151;
	st.global.f32 	[%rd161], %f114;
	shl.b32 	%r163, %r100, 1;
	add.s32 	%r164, %r162, %r163;
	add.s64 	%rd162, %rd160, %rd151;
	ld.global.nc.f32 	%f115, [%rd162];
	max.f32 	%f116, %f115, %f114;
	add.s64 	%rd163, %rd161, %rd151;
	st.global.f32 	[%rd163], %f116;
	add.s32 	%r189, %r164, %r100;
	add.s64 	%rd164, %rd162, %rd151;
	ld.global.nc.f32 	%f117, [%rd164];
	max.f32 	%f118, %f117, %f116;
	add.s64 	%rd165, %rd163, %rd151;
	st.global.f32 	[%rd165], %f118;
$L__BB1_25:
	setp.eq.s32 	%p18, %r74, 0;
	@%p18 bra 	$L__BB1_31;
	and.b32  	%r77, %r6, 3;
	setp.lt.u32 	%p19, %r74, 4;
	@%p19 bra 	$L__BB1_28;
	add.s32 	%r165, %r189, %r100;
	mul.wide.s32 	%rd166, %r165, 4;
	add.s64 	%rd167, %rd2, %rd166;
	ld.global.nc.f32 	%f119, [%rd167];
	mul.wide.s32 	%rd168, %r189, 4;
	add.s64 	%rd169, %rd1, %rd168;
	ld.global.f32 	%f120, [%rd169];
	max.f32 	%f121, %f119, %f120;
	mul.wide.s32 	%rd170, %r100, 4;
	add.s64 	%rd171, %rd169, %rd170;
	st.global.f32 	[%rd171], %f121;
	add.s64 	%rd172, %rd167, %rd170;
	ld.global.nc.f32 	%f122, [%rd172];
	max.f32 	%f123, %f122, %f121;
	add.s64 	%rd173, %rd171, %rd170;
	st.global.f32 	[%rd173], %f123;
	shl.b32 	%r166, %r100, 1;
	add.s32 	%r167, %r165, %r166;
	add.s64 	%rd174, %rd172, %rd170;
	ld.global.nc.f32 	%f124, [%rd174];
	max.f32 	%f125, %f124, %f123;
	add.s64 	%rd175, %rd173, %rd170;
	st.global.f32 	[%rd175], %f125;
	add.s32 	%r189, %r167, %r100;
	add.s64 	%rd176, %rd174, %rd170;
	ld.global.nc.f32 	%f126, [%rd176];
	max.f32 	%f127, %f126, %f125;
	add.s64 	%rd177, %rd175, %rd170;
	st.global.f32 	[%rd177], %f127;
$L__BB1_28:
	setp.eq.s32 	%p20, %r77, 0;
	@%p20 bra 	$L__BB1_31;
	mul.wide.s32 	%rd178, %r189, 4;
	add.s64 	%rd179, %rd1, %rd178;
	ld.global.f32 	%f132, [%rd179];
	add.s32 	%r193, %r189, %r100;
	neg.s32 	%r192, %r77;
$L__BB1_30:
	.pragma "nounroll";
	mul.wide.s32 	%rd180, %r193, 4;
	add.s64 	%rd181, %rd1, %rd180;
	add.s64 	%rd182, %rd2, %rd180;
	ld.global.nc.f32 	%f128, [%rd182];
	max.f32 	%f132, %f128, %f132;
	st.global.f32 	[%rd181], %f132;
	add.s32 	%r193, %r193, %r100;
	add.s32 	%r192, %r192, 1;
	setp.eq.s32 	%p21, %r192, 0;
	@%p21 bra 	$L__BB1_31;
	bra.uni 	$L__BB1_30;
$L__BB1_31:
	ret;

}
	// .globl	_ZN11chainer_trt6plugin27horizontal_directed_poolingI6__halfEEviiiibPKT_PS3_
.visible .entry _ZN11chainer_trt6plugin27horizontal_directed_poolingI6__halfEEviiiibPKT_PS3_(
	.param .u32 _ZN11chainer_trt6plugin27horizontal_directed_poolingI6__halfEEviiiibPKT_PS3__param_0,
	.param .u32 _ZN11chainer_trt6plugin27horizontal_directed_poolingI6__halfEEviiiibPKT_PS3__param_1,
	.param .u32 _ZN11chainer_trt6plugin27horizontal_directed_poolingI6__halfEEviiiibPKT_PS3__param_2,
	.param .u32 _ZN11chainer_trt6plugin27horizontal_directed_poolingI6__halfEEviiiibPKT_PS3__param_3,
	.param .u8 _ZN11chainer_trt6plugin27horizontal_directed_poolingI6__halfEEviiiibPKT_PS3__param_4,
	.param .u64 .ptr .align 1 _ZN11chainer_trt6plugin27horizontal_directed_poolingI6__halfEEviiiibPKT_PS3__param_5,
	.param .u64 .ptr .align 1 _ZN11chainer_trt6plugin27horizontal_directed_poolingI6__halfEEviiiibPKT_PS3__param_6
)
{
	.reg .pred 	%p<10>;
	.reg .b16 	%rs<4>;
	.reg .b32 	%r<29>;
	.reg .b32 	%f<9>;
	.reg .b64 	%rd<21>;
	// demoted variable
	.shared .align 4 .b8 _ZZN11chainer_trt6plugin27horizontal_directed_poolingI6__halfEEviiiibPKT_PS3_E3buf[4096];
	ld.param.u32 	%r8, [_ZN11chainer_trt6plugin27horizontal_directed_poolingI6__halfEEviiiibPKT_PS3__param_1];
	ld.param.u32 	%r9, [_ZN11chainer_trt6plugin27horizontal_directed_poolingI6__halfEEviiiibPKT_PS3__param_2];
	ld.param.u32 	%r10, [_ZN11chainer_trt6plugin27horizontal_directed_poolingI6__halfEEviiiibPKT_PS3__param_3];
	ld.param.s8 	%rs1, [_ZN11chainer_trt6plugin27horizontal_directed_poolingI6__halfEEviiiibPKT_PS3__param_4];
	ld.param.u64 	%rd1, [_ZN11chainer_trt6plugin27horizontal_directed_poolingI6__halfEEviiiibPKT_PS3__param_5];
	ld.param.u64 	%rd2, [_ZN11chainer_trt6plugin27horizontal_directed_poolingI6__halfEEviiiibPKT_PS3__param_6];
	mov.u32 	%r1, %tid.x;
	setp.lt.u32 	%p1, %r1, %r10;
	@%p1 bra 	$L__BB2_2;
	mov.u64 	%rd3, $str;
	cvta.global.u64 	%rd4, %rd3;
	mov.u64 	%rd5, $str$1;
	cvta.global.u64 	%rd6, %rd5;
	mov.u64 	%rd7, __unnamed_3;
	cvta.global.u64 	%rd8, %rd7;
	{ // callseq 4, 0
	.param .b64 param0;
	st.param.b64 	[param0], %rd4;
	.param .b64 param1;
	st.param.b64 	[param1], %rd6;
	.param .b32 param2;
	st.param.b32 	[param2], 35;
	.param .b64 param3;
	st.param.b64 	[param3], %rd8;
	.param .b64 param4;
	st.param.b64 	[param4], 1;
	call.uni 
	__assertfail, 
	(
	param0, 
	param1, 
	param2, 
	param3, 
	param4
	);
	} // callseq 4
	bra.uni 	$L__BB2_4;
$L__BB2_2:
	setp.lt.s32 	%p2, %r10, 1025;
	@%p2 bra 	$L__BB2_4;
	mov.u64 	%rd9, $str$2;
	cvta.global.u64 	%rd10, %rd9;
	mov.u64 	%rd11, $str$1;
	cvta.global.u64 	%rd12, %rd11;
	mov.u64 	%rd13, __unnamed_3;
	cvta.global.u64 	%rd14, %rd13;
	{ // callseq 5, 0
	.param .b64 param0;
	st.param.b64 	[param0], %rd10;
	.param .b64 param1;
	st.param.b64 	[param1], %rd12;
	.param .b32 param2;
	st.param.b32 	[param2], 37;
	.param .b64 param3;
	st.param.b64 	[param3], %rd14;
	.param .b64 param4;
	st.param.b64 	[param4], 1;
	call.uni 
	__assertfail, 
	(
	param0, 
	param1, 
	param2, 
	param3, 
	param4
	);
	} // callseq 5
$L__BB2_4:
	mov.u32 	%r11, %ctaid.x;
	mov.u32 	%r12, %ctaid.y;
	mad.lo.s32 	%r13, %r8, %r11, %r12;
	mov.u32 	%r14, %ctaid.z;
	mad.lo.s32 	%r15, %r13, %r9, %r14;
	mad.lo.s32 	%r2, %r15, %r10, %r1;
	cvta.to.global.u64 	%rd15, %rd1;
	mul.wide.u32 	%rd16, %r2, 2;
	add.s64 	%rd17, %rd15, %rd16;
	ld.global.nc.u16 	%rs2, [%rd17];
	// begin inline asm
	{  cvt.f32.f16 %f1, %rs2;}

	// end inline asm
	shl.b32 	%r16, %r1, 2;
	mov.u32 	%r17, _ZZN11chainer_trt6plugin27horizontal_directed_poolingI6__halfEEviiiibPKT_PS3_E3buf;
	add.s32 	%r3, %r17, %r16;
	st.shared.f32 	[%r3], %f1;
	bar.sync 	0;
	setp.eq.s16 	%p3, %rs1, 0;
	@%p3 bra 	$L__BB2_10;
	setp.lt.s32 	%p4, %r10, 2;
	@%p4 bra 	$L__BB2_15;
	mov.b32 	%r27, 1;
$L__BB2_7:
	add.s32 	%r19, %r27, %r1;
	setp.ge.s32 	%p5, %r19, %r10;
	@%p5 bra 	$L__BB2_9;
	ld.shared.f32 	%f2, [%r3];
	shl.b32 	%r20, %r27, 2;
	add.s32 	%r21, %r3, %r20;
	ld.shared.f32 	%f3, [%r21];
	max.f32 	%f4, %f2, %f3;
	st.shared.f32 	[%r3], %f4;
$L__BB2_9:
	bar.sync 	0;
	shl.b32 	%r27, %r27, 1;
	setp.lt.s32 	%p6, %r27, %r10;
	@%p6 bra 	$L__BB2_7;
	bra.uni 	$L__BB2_15;
$L__BB2_10:
	setp.lt.s32 	%p7, %r10, 2;
	@%p7 bra 	$L__BB2_15;
	mov.b32 	%r28, 1;
$L__BB2_12:
	setp.lt.u32 	%p8, %r1, %r28;
	@%p8 bra 	$L__BB2_14;
	ld.shared.f32 	%f5, [%r3];
	sub.s32 	%r23, %r1, %r28;
	shl.b32 	%r24, %r23, 2;
	add.s32 	%r26, %r17, %r24;
	ld.shared.f32 	%f6, [%r26];
	max.f32 	%f7, %f5, %f6;
	st.shared.f32 	[%r3], %f7;
$L__BB2_14:
	bar.sync 	0;
	shl.b32 	%r28, %r28, 1;
	setp.lt.s32 	%p9, %r28, %r10;
	@%p9 bra 	$L__BB2_12;
$L__BB2_15:
	cvta.to.global.u64 	%rd18, %rd2;
	ld.shared.f32 	%f8, [%r3];
	// begin inline asm
	{  cvt.rn.f16.f32 %rs3, %f8;}

	// end inline asm
	mul.wide.s32 	%rd19, %r2, 2;
	add.s64 	%rd20, %rd18, %rd19;
	st.global.u16 	[%rd20], %rs3;
	ret;

}
	// .globl	_ZN11chainer_trt6plugin25vertical_directed_poolingI6__halfEEviiiibPKT_PS3_
.visible .entry _ZN11chainer_trt6plugin25vertical_directed_poolingI6__halfEEviiiibPKT_PS3_(
	.param .u32 _ZN11chainer_trt6plugin25vertical_directed_poolingI6__halfEEviiiibPKT_PS3__param_0,
	.param .u32 _ZN11chainer_trt6plugin25vertical_directed_poolingI6__halfEEviiiibPKT_PS3__param_1,
	.param .u32 _ZN11chainer_trt6plugin25vertical_directed_poolingI6__halfEEviiiibPKT_PS3__param_2,
	.param .u32 _ZN11chainer_trt6plugin25vertical_directed_poolingI6__halfEEviiiibPKT_PS3__param_3,
	.param .u8 _ZN11chainer_trt6plugin25vertical_directed_poolingI6__halfEEviiiibPKT_PS3__param_4,
	.param .u64 .ptr .align 1 _ZN11chainer_trt6plugin25vertical_directed_poolingI6__halfEEviiiibPKT_PS3__param_5,
	.param .u64 .ptr .align 1 _ZN11chainer_trt6plugin25vertical_directed_poolingI6__halfEEviiiibPKT_PS3__param_6
)
{
	.reg .pred 	%p<52>;
	.reg .b16 	%rs<110>;
	.reg .b32 	%r<127>;
	.reg .b64 	%rd<114>;

	ld.param.u32 	%r63, [_ZN11chainer_trt6plugin25vertical_directed_poolingI6__halfEEviiiibPKT_PS3__param_0];
	ld.param.u32 	%r64, [_ZN11chainer_trt6plugin25vertical_directed_poolingI6__halfEEviiiibPKT_PS3__param_1];
	ld.param.u32 	%r61, [_ZN11chainer_trt6plugin25vertical_directed_poolingI6__halfEEviiiibPKT_PS3__param_2];
	ld.param.u32 	%r62, [_ZN11chainer_trt6plugin25vertical_directed_poolingI6__halfEEviiiibPKT_PS3__param_3];
	ld.param.s8 	%rs9, [_ZN11chainer_trt6plugin25vertical_directed_poolingI6__halfEEviiiibPKT_PS3__param_4];
	ld.param.u64 	%rd3, [_ZN11chainer_trt6plugin25vertical_directed_poolingI6__halfEEviiiibPKT_PS3__param_5];
	ld.param.u64 	%rd4, [_ZN11chainer_trt6plugin25vertical_directed_poolingI6__halfEEviiiibPKT_PS3__param_6];
	cvta.to.global.u64 	%rd1, %rd4;
	cvta.to.global.u64 	%rd2, %rd3;
	mov.u32 	%r65, %ctaid.y;
	mov.u32 	%r66, %ntid.y;
	mov.u32 	%r67, %tid.y;
	mad.lo.s32 	%r68, %r65, %r66, %r67;
	div.s32 	%r69, %r68, %r62;
	mul.lo.s32 	%r70, %r69, %r62;
	sub.s32 	%r1, %r68, %r70;
	mov.u32 	%r71, %ctaid.x;
	mad.lo.s32 	%r2, %r64, %r71, %r69;
	mul.lo.s32 	%r3, %r62, %r61;
	mad.lo.s32 	%r121, %r3, %r2, %r1;
	mul.lo.s32 	%r72, %r64, %r63;
	mul.lo.s32 	%r5, %r3, %r72;
	setp.lt.s32 	%p1, %r121, %r5;
	@%p1 bra 	$L__BB3_2;
	mov.u64 	%rd5, $str$3;
	cvta.global.u64 	%rd6, %rd5;
	mov.u64 	%rd7, $str$1;
	cvta.global.u64 	%rd8, %rd7;
	mov.u64 	%rd9, __unnamed_4;
	cvta.global.u64 	%rd10, %rd9;
	{ // callseq 6, 0
	.param .b64 param0;
	st.param.b64 	[param0], %rd6;
	.param .b64 param1;
	st.param.b64 	[param1], %rd8;
	.param .b32 param2;
	st.param.b32 	[param2], 74;
	.param .b64 param3;
	st.param.b64 	[param3], %rd10;
	.param .b64 param4;
	st.param.b64 	[param4], 1;
	call.uni 
	__assertfail, 
	(
	param0, 
	param1, 
	param2, 
	param3, 
	param4
	);
	} // callseq 6
$L__BB3_2:
	add.s32 	%r6, %r61, -1;
	sub.s32 	%r73, %r3, %r62;
	add.s32 	%r124, %r121, %r73;
	setp.le.s32 	%p2, %r124, %r5;
	@%p2 bra 	$L__BB3_4;
	mov.u64 	%rd11, $str$4;
	cvta.global.u64 	%rd12, %rd11;
	mov.u64 	%rd13, $str$1;
	cvta.global.u64 	%rd14, %rd13;
	mov.u64 	%rd15, __unnamed_4;
	cvta.global.u64 	%rd16, %rd15;
	{ // callseq 7, 0
	.param .b64 param0;
	st.param.b64 	[param0], %rd12;
	.param .b64 param1;
	st.param.b64 	[param1], %rd14;
	.param .b32 param2;
	st.param.b32 	[param2], 75;
	.param .b64 param3;
	st.param.b64 	[param3], %rd16;
	.param .b64 param4;
	st.param.b64 	[param4], 1;
	call.uni 
	__assertfail, 
	(
	param0, 
	param1, 
	param2, 
	param3, 
	param4
	);
	} // callseq 7
$L__BB3_4:
	setp.eq.s16 	%p3, %rs9, 0;
	@%p3 bra 	$L__BB3_17;
	mul.wide.s32 	%rd17, %r124, 2;
	add.s64 	%rd18, %rd1, %rd17;
	add.s64 	%rd19, %rd2, %rd17;
	ld.global.nc.u16 	%rs109, [%rd19];
	st.global.u16 	[%rd18], %rs109;
	setp.lt.s32 	%p4, %r61, 2;
	@%p4 bra 	$L__BB3_29;
	add.s32 	%r74, %r61, -2;
	and.b32  	%r8, %r6, 7;
	setp.lt.u32 	%p5, %r74, 7;
	@%p5 bra 	$L__BB3_9;
	mad.lo.s32 	%r75, %r61, %r2, %r61;
	add.s32 	%r76, %r75, -9;
	mad.lo.s32 	%r116, %r62, %r76, %r1;
	shl.b32 	%r10, %r62, 3;
	add.s32 	%r77, %r75, -8;
	mad.lo.s32 	%r115, %r62, %r77, %r1;
	add.s32 	%r78, %r75, -7;
	mad.lo.s32 	%r114, %r62, %r78, %r1;
	add.s32 	%r79, %r75, -6;
	mad.lo.s32 	%r113, %r62, %r79, %r1;
	add.s32 	%r80, %r75, -5;
	mad.lo.s32 	%r112, %r62, %r80, %r1;
	add.s32 	%r81, %r75, -4;
	mad.lo.s32 	%r111, %r62, %r81, %r1;
	add.s32 	%r82, %r75, -3;
	mad.lo.s32 	%r110, %r62, %r82, %r1;
	add.s32 	%r83, %r75, -2;
	mad.lo.s32 	%r109, %r62, %r83, %r1;
	and.b32  	%r84, %r6, -8;
	neg.s32 	%r108, %r84;
$L__BB3_8:
	.pragma "nounroll";
	sub.s32 	%r85, %r124, %r62;
	mul.wide.s32 	%rd20, %r109, 2;
	add.s64 	%rd21, %rd2, %rd20;
	ld.global.nc.u16 	%rs11, [%rd21];
	// begin inline asm
	{ .reg .pred __$temp3;
  setp.gt.f16  __$temp3, %rs11, %rs109;
  selp.u16 %rs10, 1, 0, __$temp3;}
	// end inline asm
	setp.eq.s16 	%p6, %rs10, 0;
	selp.b16 	%rs15, %rs109, %rs11, %p6;
	add.s64 	%rd22, %rd1, %rd20;
	st.global.u16 	[%rd22], %rs15;
	sub.s32 	%r86, %r85, %r62;
	mul.wide.s32 	%rd23, %r110, 2;
	add.s64 	%rd24, %rd2, %rd23;
	ld.global.nc.u16 	%rs14, [%rd24];
	// begin inline asm
	{ .reg .pred __$temp3;
  setp.gt.f16  __$temp3, %rs14, %rs15;
  selp.u16 %rs13, 1, 0, __$temp3;}
	// end inline asm
	setp.eq.s16 	%p7, %rs13, 0;
	selp.b16 	%rs18, %rs15, %rs14, %p7;
	add.s64 	%rd25, %rd1, %rd23;
	st.global.u16 	[%rd25], %rs18;
	sub.s32 	%r87, %r86, %r62;
	mul.wide.s32 	%rd26, %r111, 2;
	add.s64 	%rd27, %rd2, %rd26;
	ld.global.nc.u16 	%rs17, [%rd27];
	// begin inline asm
	{ .reg .pred __$temp3;
  setp.gt.f16  __$temp3, %rs17, %rs18;
  selp.u16 %rs16, 1, 0, __$temp3;}
	// end inline asm
	setp.eq.s16 	%p8, %rs16, 0;
	selp.b16 	%rs21, %rs18, %rs17, %p8;
	add.s64 	%rd28, %rd1, %rd26;
	st.global.u16 	[%rd28], %rs21;
	sub.s32 	%r88, %r87, %r62;
	mul.wide.s32 	%rd29, %r112, 2;
	add.s64 	%rd30, %rd2, %rd29;
	ld.global.nc.u16 	%rs20, [%rd30];
	// begin inline asm
	{ .reg .pred __$temp3;
  setp.gt.f16  __$temp3, %rs20, %rs21;
  selp.u16 %rs19, 1, 0, __$temp3;}
	// end inline asm
	setp.eq.s16 	%p9, %rs19, 0;
	selp.b16 	%rs24, %rs21, %rs20, %p9;
	add.s64 	%rd31, %rd1, %rd29;
	st.global.u16 	[%rd31], %rs24;
	sub.s32 	%r89, %r88, %r62;
	mul.wide.s32 	%rd32, %r113, 2;
	add.s64 	%rd33, %rd2, %rd32;
	ld.global.nc.u16 	%rs23, [%rd33];
	// begin inline asm
	{ .reg .pred __$temp3;
  setp.gt.f16  __$temp3, %rs23, %rs24;
  selp.u16 %rs22, 1, 0, __$temp3;}
	// end inline asm
	setp.eq.s16 	%p10, %rs22, 0;
	selp.b16 	%rs27, %rs24, %rs23, %p10;
	add.s64 	%rd34, %rd1, %rd32;
	st.global.u16 	[%rd34], %rs27;
	sub.s32 	%r90, %r89, %r62;
	mul.wide.s32 	%rd35, %r114, 2;
	add.s64 	%rd36, %rd2, %rd35;
	ld.global.nc.u16 	%rs26, [%rd36];
	// begin inline asm
	{ .reg .pred __$temp3;
  setp.gt.f16  __$temp3, %rs26, %rs27;
  selp.u16 %rs25, 1, 0, __$temp3;}
	// end inline asm
	setp.eq.s16 	%p11, %rs25, 0;
	selp.b16 	%rs30, %rs27, %rs26, %p11;
	add.s64 	%rd37, %rd1, %rd35;
	st.global.u16 	[%rd37], %rs30;
	sub.s32 	%r91, %r90, %r62;
	mul.wide.s32 	%rd38, %r115, 2;
	add.s64 	%rd39, %rd2, %rd38;
	ld.global.nc.u16 	%rs29, [%rd39];
	// begin inline asm
	{ .reg .pred __$temp3;
  setp.gt.f16  __$temp3, %rs29, %rs30;
  selp.u16 %rs28, 1, 0, __$temp3;}
	// end inline asm
	setp.eq.s16 	%p12, %rs28, 0;
	selp.b16 	%rs33, %rs30, %rs29, %p12;
	add.s64 	%rd40, %rd1, %rd38;
	st.global.u16 	[%rd40], %rs33;
	sub.s32 	%r124, %r91, %r62;
	mul.wide.s32 	%rd41, %r116, 2;
	add.s64 	%rd42, %rd2, %rd41;
	ld.global.nc.u16 	%rs32, [%rd42];
	// begin inline asm
	{ .reg .pred __$temp3;
  setp.gt.f16  __$temp3, %rs32, %rs33;
  selp.u16 %rs31, 1, 0, __$temp3;}
	// end inline asm
	setp.eq.s16 	%p13, %rs31, 0;
	selp.b16 	%rs109, %rs33, %rs32, %p13;
	add.s64 	%rd43, %rd1, %rd41;
	st.global.u16 	[%rd43], %rs109;
	sub.s32 	%r116, %r116, %r10;
	sub.s32 	%r115, %r115, %r10;
	sub.s32 	%r114, %r114, %r10;
	sub.s32 	%r113, %r113, %r10;
	sub.s32 	%r112, %r112, %r10;
	sub.s32 	%r111, %r111, %r10;
	sub.s32 	%r110, %r110, %r10;
	sub.s32 	%r109, %r109, %r10;
	add.s32 	%r108, %r108, 8;
	setp.eq.s32 	%p14, %r108, 0;
	@%p14 bra 	$L__BB3_9;
	bra.uni 	$L__BB3_8;
$L__BB3_9:
	setp.eq.s32 	%p15, %r8, 0;
	@%p15 bra 	$L__BB3_29;
	and.b32  	%r56, %r6, 3;
	setp.lt.u32 	%p16, %r8, 4;
	@%p16 bra 	$L__BB3_12;
	sub.s32 	%r92, %r124, %r62;
	mul.wide.s32 	%rd44, %r92, 2;
	add.s64 	%rd45, %rd2, %rd44;
	ld.global.nc.u16 	%rs35, [%rd45];
	// begin inline asm
	{ .reg .pred __$temp3;
  setp.gt.f16  __$temp3, %rs35, %rs109;
  selp.u16 %rs34, 1, 0, __$temp3;}
	// end inline asm
	setp.eq.s16 	%p17, %rs34, 0;
	selp.b16 	%rs39, %rs109, %rs35, %p17;
	add.s64 	%rd46, %rd1, %rd44;
	st.global.u16 	[%rd46], %rs39;
	sub.s32 	%r93, %r92, %r62;
	mul.wide.s32 	%rd47, %r93, 2;
	add.s64 	%rd48, %rd2, %rd47;
	ld.global.nc.u16 	%rs38, [%rd48];
	// begin inline asm
	{ .reg .pred __$temp3;
  setp.gt.f16  __$temp3, %rs38, %rs39;
  selp.u16 %rs37, 1, 0, __$temp3;}
	// end inline asm
	setp.eq.s16 	%p18, %rs37, 0;
	selp.b16 	%rs42, %rs39, %rs38, %p18;
	add.s64 	%rd49, %rd1, %rd47;
	st.global.u16 	[%rd49], %rs42;
	sub.s32 	%r94, %r93, %r62;
	mul.wide.s32 	%rd50, %r94, 2;
	add.s64 	%rd51, %rd2, %rd50;
	ld.global.nc.u16 	%rs41, [%rd51];
	// begin inline asm
	{ .reg .pred __$temp3;
  setp.gt.f16  __$temp3, %rs41, %rs42;
  selp.u16 %rs40, 1, 0, __$temp3;}
	// end inline asm
	setp.eq.s16 	%p19, %rs40, 0;
	selp.b16 	%rs45, %rs42, %rs41, %p19;
	add.s64 	%rd52, %rd1, %rd50;
	st.global.u16 	[%rd52], %rs45;
	sub.s32 	%r124, %r94, %r62;
	mul.wide.s32 	%rd53, %r124, 2;
	add.s64 	%rd54, %rd2, %rd53;
	ld.global.nc.u16 	%rs44, [%rd54];
	// begin inline asm
	{ .reg .pred __$temp3;
  setp.gt.f16  __$temp3, %rs44, %rs45;
  selp.u16 %rs43, 1, 0, __$temp3;}
	// end inline asm
	setp.eq.s16 	%p20, %rs43, 0;
	selp.b16 	%rs46, %rs45, %rs44, %p20;
	add.s64 	%rd55, %rd1, %rd53;
	st.global.u16 	[%rd55], %rs46;
$L__BB3_12:
	setp.eq.s32 	%p21, %r56, 0;
	@%p21 bra 	$L__BB3_29;
	setp.eq.s32 	%p22, %r56, 1;
	@%p22 bra 	$L__BB3_15;
	sub.s32 	%r95, %r124, %r62;
	mul.wide.s32 	%rd56, %r95, 2;
	add.s64 	%rd57, %rd2, %rd56;
	ld.global.nc.u16 	%rs48, [%rd57];
	mul.wide.s32 	%rd58, %r124, 2;
	add.s64 	%rd59, %rd1, %rd58;
	ld.global.u16 	%rs49, [%rd59];
	// begin inline asm
	{ .reg .pred __$temp3;
  setp.gt.f16  __$temp3, %rs48, %rs49;
  selp.u16 %rs47, 1, 0, __$temp3;}
	// end inline asm
	setp.eq.s16 	%p23, %rs47, 0;
	selp.b16 	%rs52, %rs49, %rs48, %p23;
	add.s64 	%rd60, %rd1, %rd56;
	st.global.u16 	[%rd60], %rs52;
	sub.s32 	%r124, %r95, %r62;
	mul.wide.s32 	%rd61, %r124, 2;
	add.s64 	%rd62, %rd2, %rd61;
	ld.global.nc.u16 	%rs51, [%rd62];
	// begin inline asm
	{ .reg .pred __$temp3;
  setp.gt.f16  __$temp3, %rs51, %rs52;
  selp.u16 %rs50, 1, 0, __$temp3;}
	// end inline asm
	setp.eq.s16 	%p24, %rs50, 0;
	selp.b16 	%rs53, %rs52, %rs51, %p24;
	add.s64 	%rd63, %rd1, %rd61;
	st.global.u16 	[%rd63], %rs53;
$L__BB3_15:
	and.b32  	%r96, %r6, 1;
	setp.eq.b32 	%p25, %r96, 1;
	not.pred 	%p26, %p25;
	@%p26 bra 	$L__BB3_29;
	sub.s32 	%r97, %r124, %r62;
	mul.wide.s32 	%rd64, %r97, 2;
	add.s64 	%rd65, %rd2, %rd64;
	ld.global.nc.u16 	%rs55, [%rd65];
	mul.wide.s32 	%rd66, %r124, 2;
	add.s64 	%rd67, %rd1, %rd66;
	ld.global.u16 	%rs56, [%rd67];
	// begin inline asm
	{ .reg .pred __$temp3;
  setp.gt.f16  __$temp3, %rs55, %rs56;
  selp.u16 %rs54, 1, 0, __$temp3;}
	// end inline asm
	setp.eq.s16 	%p27, %rs54, 0;
	selp.b16 	%rs57, %rs56, %rs55, %p27;
	add.s64 	%rd68, %rd1, %rd64;
	st.global.u16 	[%rd68], %rs57;
	bra.uni 	$L__BB3_29;
$L__BB3_17:
	mul.wide.s32 	%rd69, %r121, 2;
	add.s64 	%rd70, %rd1, %rd69;
	add.s64 	%rd71, %rd2, %rd69;
	ld.global.nc.u16 	%rs108, [%rd71];
	st.global.u16 	[%rd70], %rs108;
	setp.lt.s32 	%p28, %r61, 2;
	@%p28 bra 	$L__BB3_29;
	add.s32 	%r98, %r61, -2;
	and.b32  	%r39, %r6, 7;
	setp.lt.u32 	%p29, %r98, 7;
	@%p29 bra 	$L__BB3_21;
	shl.b32 	%r40, %r62, 3;
	mul.lo.s32 	%r99, %r61, %r2;
	mad.lo.s32 	%r100, %r62, %r99, %r62;
	add.s32 	%r119, %r1, %r100;
	and.b32  	%r101, %r6, -8;
	neg.s32 	%r118, %r101;
	mul.wide.s32 	%rd75, %r62, 2;
$L__BB3_20:
	.pragma "nounroll";
	mul.wide.s32 	%rd72, %r119, 2;
	add.s64 	%rd73, %rd2, %rd72;
	ld.global.nc.u16 	%rs59, [%rd73];
	// begin inline asm
	{ .reg .pred __$temp3;
  setp.gt.f16  __$temp3, %rs59, %rs108;
  selp.u16 %rs58, 1, 0, __$temp3;}
	// end inline asm
	setp.eq.s16 	%p30, %rs58, 0;
	selp.b16 	%rs63, %rs108, %rs59, %p30;
	add.s64 	%rd74, %rd1, %rd72;
	st.global.u16 	[%rd74], %rs63;
	add.s64 	%rd76, %rd73, %rd75;
	ld.global.nc.u16 	%rs62, [%rd76];
	// begin inline asm
	{ .reg .pred __$temp3;
  setp.gt.f16  __$temp3, %rs62, %rs63;
  selp.u16 %rs61, 1, 0, __$temp3;}
	// end inline asm
	setp.eq.s16 	%p31, %rs61, 0;
	selp.b16 	%rs66, %rs63, %rs62, %p31;
	add.s64 	%rd77, %rd74, %rd75;
	st.global.u16 	[%rd77], %rs66;
	add.s64 	%rd78, %rd76, %rd75;
	ld.global.nc.u16 	%rs65, [%rd78];
	// begin inline asm
	{ .reg .pred __$temp3;
  setp.gt.f16  __$temp3, %rs65, %rs66;
  selp.u16 %rs64, 1, 0, __$temp3;}
	// end inline asm
	setp.eq.s16 	%p32, %rs64, 0;
	selp.b16 	%rs69, %rs66, %rs65, %p32;
	add.s64 	%rd79, %rd77, %rd75;
	st.global.u16 	[%rd79], %rs69;
	add.s64 	%rd80, %rd78, %rd75;
	ld.global.nc.u16 	%rs68, [%rd80];
	// begin inline asm
	{ .reg .pred __$temp3;
  setp.gt.f16  __$temp3, %rs68, %rs69;
  selp.u16 %rs67, 1, 0, __$temp3;}
	// end inline asm
	setp.eq.s16 	%p33, %rs67, 0;
	selp.b16 	%rs72, %rs69, %rs68, %p33;
	add.s64 	%rd81, %rd79, %rd75;
	st.global.u16 	[%rd81], %rs72;
	add.s64 	%rd82, %rd80, %rd75;
	ld.global.nc.u16 	%rs71, [%rd82];
	// begin inline asm
	{ .reg .pred __$temp3;
  setp.gt.f16  __$temp3, %rs71, %rs72;
  selp.u16 %rs70, 1, 0, __$temp3;}
	// end inline asm
	setp.eq.s16 	%p34, %rs70, 0;
	selp.b16 	%rs75, %rs72, %rs71, %p34;
	add.s64 	%rd83, %rd81, %rd75;
	st.global.u16 	[%rd83], %rs75;
	add.s64 	%rd84, %rd82, %rd75;
	ld.global.nc.u16 	%rs74, [%rd84];
	// begin inline asm
	{ .reg .pred __$temp3;
  setp.gt.f16  __$temp3, %rs74, %rs75;
  selp.u16 %rs73, 1, 0, __$temp3;}
	// end inline asm
	setp.eq.s16 	%p35, %rs73, 0;
	selp.b16 	%rs78, %rs75, %rs74, %p35;
	add.s64 	%rd85, %rd83, %rd75;
	st.global.u16 	[%rd85], %rs78;
	add.s64 	%rd86, %rd84, %rd75;
	ld.global.nc.u16 	%rs77, [%rd86];
	// begin inline asm
	{ .reg .pred __$temp3;
  setp.gt.f16  __$temp3, %rs77, %rs78;
  selp.u16 %rs76, 1, 0, __$temp3;}
	// end inline asm
	setp.eq.s16 	%p36, %rs76, 0;
	selp.b16 	%rs81, %rs78, %rs77, %p36;
	add.s64 	%rd87, %rd85, %rd75;
	st.global.u16 	[%rd87], %rs81;
	add.s64 	%rd88, %rd86, %rd75;
	ld.global.nc.u16 	%rs80, [%rd88];
	// begin inline asm
	{ .reg .pred __$temp3;
  setp.gt.f16  __$temp3, %rs80, %rs81;
  selp.u16 %rs79, 1, 0, __$temp3;}
	// end inline asm
	setp.eq.s16 	%p37, %rs79, 0;
	selp.b16 	%rs108, %rs81, %rs80, %p37;
	add.s64 	%rd89, %rd87, %rd75;
	st.global.u16 	[%rd89], %rs108;
	add.s32 	%r121, %r121, %r40;
	add.s32 	%r119, %r119, %r40;
	add.s32 	%r118, %r118, 8;
	setp.ne.s32 	%p38, %r118, 0;
	@%p38 bra 	$L__BB3_20;
$L__BB3_21:
	setp.eq.s32 	%p39, %r39, 0;
	@%p39 bra 	$L__BB3_29;
	and.b32  	%r50, %r6, 3;
	setp.lt.u32 	%p40, %r39, 4;
	@%p40 bra 	$L__BB3_24;
	add.s32 	%r102, %r121, %r62;
	mul.wide.s32 	%rd90, %r102, 2;
	add.s64 	%rd91, %rd2, %rd90;
	ld.global.nc.u16 	%rs83, [%rd91];
	// begin inline asm
	{ .reg .pred __$temp3;
  setp.gt.f16  __$temp3, %rs83, %rs108;
  selp.u16 %rs82, 1, 0, __$temp3;}
	// end inline asm
	setp.eq.s16 	%p41, %rs82, 0;
	selp.b16 	%rs87, %rs108, %rs83, %p41;
	add.s64 	%rd92, %rd1, %rd90;
	st.global.u16 	[%rd92], %rs87;
	mul.wide.s32 	%rd93, %r62, 2;
	add.s64 	%rd94, %rd91, %rd93;
	ld.global.nc.u16 	%rs86, [%rd94];
	// begin inline asm
	{ .reg .pred __$temp3;
  setp.gt.f16  __$temp3, %rs86, %rs87;
  selp.u16 %rs85, 1, 0, __$temp3;}
	// end inline asm
	setp.eq.s16 	%p42, %rs85, 0;
	selp.b16 	%rs90, %rs87, %rs86, %p42;
	add.s64 	%rd95, %rd92, %rd93;
	st.global.u16 	[%rd95], %rs90;
	shl.b32 	%r103, %r62, 1;
	add.s32 	%r104, %r102, %r103;
	add.s64 	%rd96, %rd94, %rd93;
	ld.global.nc.u16 	%rs89, [%rd96];
	// begin inline asm
	{ .reg .pred __$temp3;
  setp.gt.f16  __$temp3, %rs89, %rs90;
  selp.u16 %rs88, 1, 0, __$temp3;}
	// end inline asm
	setp.eq.s16 	%p43, %rs88, 0;
	selp.b16 	%rs93, %rs90, %rs89, %p43;
	add.s64 	%rd97, %rd95, %rd93;
	st.global.u16 	[%rd97], %rs93;
	add.s32 	%r121, %r104, %r62;
	add.s64 	%rd98, %rd96, %rd93;
	ld.global.nc.u16 	%rs92, [%rd98];
	// begin inline asm
	{ .reg .pred __$temp3;
  setp.gt.f16  __$temp3, %rs92, %rs93;
  selp.u16 %rs91, 1, 0, __$temp3;}
	// end inline asm
	setp.eq.s16 	%p44, %rs91, 0;
	selp.b16 	%rs94, %rs93, %rs92, %p44;
	add.s64 	%rd99, %rd97, %rd93;
	st.global.u16 	[%rd99], %rs94;
$L__BB3_24:
	setp.eq.s32 	%p45, %r50, 0;
	@%p45 bra 	$L__BB3_29;
	setp.eq.s32 	%p46, %r50, 1;
	@%p46 bra 	$L__BB3_27;
	add.s32 	%r105, %r121, %r62;
	mul.wide.s32 	%rd100, %r105, 2;
	add.s64 	%rd101, %rd2, %rd100;
	ld.global.nc.u16 	%rs96, [%rd101];
	mul.wide.s32 	%rd102, %r121, 2;
	add.s64 	%rd103, %rd1, %rd102;
	ld.global.u16 	%rs97, [%rd103];
	// begin inline asm
	{ .reg .pred __$temp3;
  setp.gt.f16  __$temp3, %rs96, %rs97;
  selp.u16 %rs95, 1, 0, __$temp3;}
	// end inline asm
	setp.eq.s16 	%p47, %rs95, 0;
	selp.b16 	%rs100, %rs97, %rs96, %p47;
	mul.wide.s32 	%rd104, %r62, 2;
	add.s64 	%rd105, %rd103, %rd104;
	st.global.u16 	[%rd105], %rs100;
	add.s32 	%r121, %r105, %r62;
	add.s64 	%rd106, %rd101, %rd104;
	ld.global.nc.u16 	%rs99, [%rd106];
	// begin inline asm
	{ .reg .pred __$temp3;
  setp.gt.f16  __$temp3, %rs99, %rs100;
  selp.u16 %rs98, 1, 0, __$temp3;}
	// end inline asm
	setp.eq.s16 	%p48, %rs98, 0;
	selp.b16 	%rs101, %rs100, %rs99, %p48;
	add.s64 	%rd107, %rd105, %rd104;
	st.global.u16 	[%rd107], %rs101;
$L__BB3_27:
	and.b32  	%r106, %r6, 1;
	setp.eq.b32 	%p49, %r106, 1;
	not.pred 	%p50, %p49;
	@%p50 bra 	$L__BB3_29;
	add.s32 	%r107, %r121, %r62;
	mul.wide.s32 	%rd108, %r107, 2;
	add.s64 	%rd109, %rd2, %rd108;
	ld.global.nc.u16 	%rs103, [%rd109];
	mul.wide.s32 	%rd110, %r121, 2;
	add.s64 	%rd111, %rd1, %rd110;
	ld.global.u16 	%rs104, [%rd111];
	// begin inline asm
	{ .reg .pred __$temp3;
  setp.gt.f16  __$temp3, %rs103, %rs104;
  selp.u16 %rs102, 1, 0, __$temp3;}
	// end inline asm
	setp.eq.s16 	%p51, %rs102, 0;
	selp.b16 	%rs105, %rs104, %rs103, %p51;
	mul.wide.s32 	%rd112, %r62, 2;
	add.s64 	%rd113, %rd111, %rd112;
	st.global.u16 	[%rd113], %rs105;
$L__BB3_29:
	ret;

}


// ===== COMPILED SASS (sm_100) =====

	.target	sm_100

	.elftype	@"ET_EXEC"


//--------------------- .note.nv.tkinfo           --------------------------
	.section	.note.nv.tkinfo,"",@"SHT_NOTE"
	.sectionflags	@"SHF_NOTE_NV_TKINFO"
	.tkinfo
        /*0018*/ 	.word	0x00000002
        /*0030*/ 	.string	""
        /*0030*/ 	.string	"ptxas"
        /*0030*/ 	.string	"Cuda compilation tools, release 13.0, V13.0.88"
        /*0030*/ 	.string	"Build cuda_13.0.r13.0/compiler.36424714_0"
        /*0030*/ 	.string	"-arch sm_100 -m 64 "



//--------------------- .note.nv.cuinfo           --------------------------
	.section	.note.nv.cuinfo,"",@"SHT_NOTE"
	.sectionflags	@"SHF_NOTE_NV_CUINFO"
        /*0018*/ 	.short	0x0002
        /*001a*/ 	.short	0x0064
        /*001c*/ 	.short	0x0082
	.zero		2


//--------------------- .nv.info                  --------------------------
	.section	.nv.info,"",@"SHT_CUDA_INFO"
	.align	4


	//----- nvinfo : EIATTR_REGCOUNT
	.align		4
        /*0000*/ 	.byte	0x04, 0x2f
        /*0002*/ 	.short	(.L_10 - .L_9)
	.align		4
.L_9:
        /*0004*/ 	.word	index@(_ZN11chainer_trt6plugin27horizontal_directed_poolingIfEEviiiibPKT_PS2_)
        /*0008*/ 	.word	0x00000018


	//----- nvinfo : EIATTR_FRAME_SIZE
	.align		4
.L_10:
        /*000c*/ 	.byte	0x04, 0x11
        /*000e*/ 	.short	(.L_12 - .L_11)
	.align		4
.L_11:
        /*0010*/ 	.word	index@(_ZN11chainer_trt6plugin27horizontal_directed_poolingIfEEviiiibPKT_PS2_)
        /*0014*/ 	.word	0x00000000


	//----- nvinfo : EIATTR_REGCOUNT
	.align		4
.L_12:
        /*0018*/ 	.byte	0x04, 0x2f
        /*001a*/ 	.short	(.L_14 - .L_13)
	.align		4
.L_13:
        /*001c*/ 	.word	index@(_ZN11chainer_trt6plugin25vertical_directed_poolingIfEEviiiibPKT_PS2_)
        /*0020*/ 	.word	0x00000028


	//----- nvinfo : EIATTR_FRAME_SIZE
	.align		4
.L_14:
        /*0024*/ 	.byte	0x04, 0x11
        /*0026*/ 	.short	(.L_16 - .L_15)
	.align		4
.L_15:
        /*0028*/ 	.word	index@(_ZN11chainer_trt6plugin25vertical_directed_poolingIfEEviiiibPKT_PS2_)
        /*002c*/ 	.word	0x00000000


	//----- nvinfo : EIATTR_REGCOUNT
	.align		4
.L_16:
        /*0030*/ 	.byte	0x04, 0x2f
        /*0032*/ 	.short	(.L_18 - .L_17)
	.align		4
.L_17:
        /*0034*/ 	.word	index@(_ZN11chainer_trt6plugin27horizontal_directed_poolingI6__halfEEviiiibPKT_PS3_)
        /*0038*/ 	.word	0x00000018


	//----- nvinfo : EIATTR_FRAME_SIZE
	.align		4
.L_18:
        /*003c*/ 	.byte	0x04, 0x11
        /*003e*/ 	.short	(.L_20 - .L_19)
	.align		4
.L_19:
        /*0040*/ 	.word	index@(_ZN11chainer_trt6plugin27horizontal_directed_poolingI6__halfEEviiiibPKT_PS3_)
        /*0044*/ 	.word	0x00000000


	//----- nvinfo : EIATTR_REGCOUNT
	.align		4
.L_20:
        /*0048*/ 	.byte	0x04, 0x2f
        /*004a*/ 	.short	(.L_22 - .L_21)
	.align		4
.L_21:
        /*004c*/ 	.word	index@(_ZN11chainer_trt6plugin25vertical_directed_poolingI6__halfEEviiiibPKT_PS3_)
        /*0050*/ 	.word	0x00000020


	//----- nvinfo : EIATTR_FRAME_SIZE
	.align		4
.L_22:
        /*0054*/ 	.byte	0x04, 0x11
        /*0056*/ 	.short	(.L_24 - .L_23)
	.align		4
.L_23:
        /*0058*/ 	.word	index@(_ZN11chainer_trt6plugin25vertical_directed_poolingI6__halfEEviiiibPKT_PS3_)
        /*005c*/ 	.word	0x00000000


	//----- nvinfo : EIATTR_MIN_STACK_SIZE
	.align		4
.L_24:
        /*0060*/ 	.byte	0x04, 0x12
        /*0062*/ 	.short	(.L_26 - .L_25)
	.align		4
.L_25:
        /*0064*/ 	.word	index@(_ZN11chainer_trt6plugin25vertical_directed_poolingI6__halfEEviiiibPKT_PS3_)
        /*0068*/ 	.word	0x00000000


	//----- nvinfo : EIATTR_MIN_STACK_SIZE
	.align		4
.L_26:
        /*006c*/ 	.byte	0x04, 0x12
        /*006e*/ 	.short	(.L_28 - .L_27)
	.align		4
.L_27:
        /*0070*/ 	.word	index@(_ZN11chainer_trt6plugin27horizontal_directed_poolingI6__halfEEviiiibPKT_PS3_)
        /*0074*/ 	.word	0x00000000


	//----- nvinfo : EIATTR_MIN_STACK_SIZE
	.align		4
.L_28:
        /*0078*/ 	.byte	0x04, 0x12
        /*007a*/ 	.short	(.L_30 - .L_29)
	.align		4
.L_29:
        /*007c*/ 	.word	index@(_ZN11chainer_trt6plugin25vertical_directed_poolingIfEEviiiibPKT_PS2_)
        /*0080*/ 	.word	0x00000000


	//----- nvinfo : EIATTR_MIN_STACK_SIZE
	.align		4
.L_30:
        /*0084*/ 	.byte	0x04, 0x12
        /*0086*/ 	.short	(.L_32 - .L_31)
	.align		4
.L_31:
        /*0088*/ 	.word	index@(_ZN11chainer_trt6plugin27horizontal_directed_poolingIfEEviiiibPKT_PS2_)
        /*008c*/ 	.word	0x00000000
.L_32:


//--------------------- .nv.compat                --------------------------
	.section	.nv.compat,"",@"SHT_CUDA_COMPAT_INFO"
	.align	4
        /*0000*/ 	.byte	0x02, 0x09, 0x00, 0x00, 0x02, 0x02, 0x01, 0x00, 0x02, 0x05, 0x05, 0x00, 0x03, 0x07, 0x01, 0x01
        /*0010*/ 	.byte	0x02, 0x03, 0x00, 0x00, 0x02, 0x06, 0x01, 0x00, 0x04, 0x0b, 0x08, 0x00, 0x09, 0x00, 0x00, 0x00
        /*0020*/ 	.byte	0x00, 0x00, 0x00, 0x00


//--------------------- .nv.info._ZN11chainer_trt6plugin25vertical_directed_poolingI6__halfEEviiiibPKT_PS3_ --------------------------
	.section	.nv.info._ZN11chainer_trt6plugin25vertical_directed_poolingI6__halfEEviiiibPKT_PS3_,"",@"SHT_CUDA_INFO"
	.sectionflags	@""
	.align	4


	//----- nvinfo : EIATTR_CUDA_API_VERSION
	.align		4
        /*0000*/ 	.byte	0x04, 0x37
        /*0002*/ 	.short	(.L_34 - .L_33)
.L_33:
        /*0004*/ 	.word	0x00000082


	//----- nvinfo : EIATTR_KPARAM_INFO
	.align		4
.L_34:
        /*0008*/ 	.byte	0x04, 0x17
        /*000a*/ 	.short	(.L_36 - .L_35)
.L_35:
        /*000c*/ 	.word	0x00000000
        /*0010*/ 	.short	0x0006
        /*0012*/ 	.short	0x0020
        /*0014*/ 	.byte	0x00, 0xf5, 0x21, 0x00


	//----- nvinfo : EIATTR_KPARAM_INFO
	.align		4
.L_36:
        /*0018*/ 	.byte	0x04, 0x17
        /*001a*/ 	.short	(.L_38 - .L_37)
.L_37:
        /*001c*/ 	.word	0x00000000
        /*0020*/ 	.short	0x0005
        /*0022*/ 	.short	0x0018
        /*0024*/ 	.byte	0x00, 0xf5, 0x21, 0x00


	//----- nvinfo : EIATTR_KPARAM_INFO
	.align		4
.L_38:
        /*0028*/ 	.byte	0x04, 0x17
        /*002a*/ 	.short	(.L_40 - .L_39)
.L_39:
        /*002c*/ 	.word	0x00000000
        /*0030*/ 	.short	0x0004
        /*0032*/ 	.short	0x0010
        /*0034*/ 	.byte	0x00, 0xf0, 0x05, 0x00


	//----- nvinfo : EIATTR_KPARAM_INFO
	.align		4
.L_40:
        /*0038*/ 	.byte	0x04, 0x17
        /*003a*/ 	.short	(.L_42 - .L_41)
.L_41:
        /*003c*/ 	.word	0x00000000
        /*0040*/ 	.short	0x0003
        /*0042*/ 	.short	0x000c
        /*0044*/ 	.byte	0x00, 0xf0, 0x11, 0x00


	//----- nvinfo : EIATTR_KPARAM_INFO
	.align		4
.L_42:
        /*0048*/ 	.byte	0x04, 0x17
        /*004a*/ 	.short	(.L_44 - .L_43)
.L_43:
        /*004c*/ 	.word	0x00000000
        /*0050*/ 	.short	0x0002
        /*0052*/ 	.short	0x0008
        /*0054*/ 	.byte	0x00, 0xf0, 0x11, 0x00


	//----- nvinfo : EIATTR_KPARAM_INFO
	.align		4
.L_44:
        /*0058*/ 	.byte	0x04, 0x17
        /*005a*/ 	.short	(.L_46 - .L_45)
.L_45:
        /*005c*/ 	.word	0x00000000
        /*0060*/ 	.short	0x0001
        /*0062*/ 	.short	0x0004
        /*0064*/ 	.byte	0x00, 0xf0, 0x11, 0x00


	//----- nvinfo : EIATTR_KPARAM_INFO
	.align		4
.L_46:
        /*0068*/ 	.byte	0x04, 0x17
        /*006a*/ 	.short	(.L_48 - .L_47)
.L_47:
        /*006c*/ 	.word	0x00000000
        /*0070*/ 	.short	0x0000
        /*0072*/ 	.short	0x0000
        /*0074*/ 	.byte	0x00, 0xf0, 0x11, 0x00


	//----- nvinfo : EIATTR_SPARSE_MMA_MASK
	.align		4
.L_48:
        /*0078*/ 	.byte	0x03, 0x50
        /*007a*/ 	.short	0x0000


	//----- nvinfo : EIATTR_MAXREG_COUNT
	.align		4
        /*007c*/ 	.byte	0x03, 0x1b
        /*007e*/ 	.short	0x00ff


	//----- nvinfo : EIATTR_EXTERNS
	.align		4
        /*0080*/ 	.byte	0x04, 0x0f
        /*0082*/ 	.short	(.L_50 - .L_49)


	//   ....[0]....
	.align		4
.L_49:
        /*0084*/ 	.word	index@(__assertfail)


	//----- nvinfo : EIATTR_MERCURY_ISA_VERSION
	.align		4
.L_50:
        /*0088*/ 	.byte	0x03, 0x5f
        /*008a*/ 	.short	0x0101


	//----- nvinfo : EIATTR_VRC_CTA_INIT_COUNT
	.align		4
        /*008c*/ 	.byte	0x02, 0x4a
	.zero		1
	.zero		1


	//----- nvinfo : EIATTR_SYSCALL_OFFSETS
	.align		4
        /*0090*/ 	.byte	0x04, 0x46
        /*0092*/ 	.short	(.L_52 - .L_51)


	//   ....[0]....
.L_51:
        /*0094*/ 	.word	0x00000390


	//   ....[1]....
        /*0098*/ 	.word	0x000004f0


	//----- nvinfo : EIATTR_EXIT_INSTR_OFFSETS
	.align		4
.L_52:
        /*009c*/ 	.byte	0x04, 0x1c
        /*009e*/ 	.short	(.L_54 - .L_53)


	//   ....[0]....
.L_53:
        /*00a0*/ 	.word	0x00000650


	//   ....[1]....
        /*00a4*/ 	.word	0x00000d40


	//   ....[2]....
        /*00a8*/ 	.word	0x00000fe0


	//   ....[3]....
        /*00ac*/ 	.word	0x000011c0


	//   ....[4]....
        /*00b0*/ 	.word	0x000012d0


	//   ....[5]....
        /*00b4*/ 	.word	0x00001370


	//   ....[6]....
        /*00b8*/ 	.word	0x00001860


	//   ....[7]....
        /*00bc*/ 	.word	0x00001af0


	//   ....[8]....
        /*00c0*/ 	.word	0x00001cb0


	//   ....[9]....
        /*00c4*/ 	.word	0x00001da0


	//----- nvinfo : EIATTR_CRS_STACK_SIZE
	.align		4
.L_54:
        /*00c8*/ 	.byte	0x04, 0x1e
        /*00ca*/ 	.short	(.L_56 - .L_55)
.L_55:
        /*00cc*/ 	.word	0x00000000


	//----- nvinfo : EIATTR_CBANK_PARAM_SIZE
	.align		4
.L_56:
        /*00d0*/ 	.byte	0x03, 0x19
        /*00d2*/ 	.short	0x0028


	//----- nvinfo : EIATTR_PARAM_CBANK
	.align		4
        /*00d4*/ 	.byte	0x04, 0x0a
        /*00d6*/ 	.short	(.L_58 - .L_57)
	.align		4
.L_57:
        /*00d8*/ 	.word	index@(.nv.constant0._ZN11chainer_trt6plugin25vertical_directed_poolingI6__halfEEviiiibPKT_PS3_)
        /*00dc*/ 	.short	0x0380
        /*00de*/ 	.short	0x0028


	//----- nvinfo : EIATTR_SW_WAR
	.align		4
.L_58:
        /*00e0*/ 	.byte	0x04, 0x36
        /*00e2*/ 	.short	(.L_60 - .L_59)
.L_59:
        /*00e4*/ 	.word	0x00000008
.L_60:


//--------------------- .nv.info._ZN11chainer_trt6plugin27horizontal_directed_poolingI6__halfEEviiiibPKT_PS3_ --------------------------
	.section	.nv.info._ZN11chainer_trt6plugin27horizontal_directed_poolingI6__halfEEviiiibPKT_PS3_,"",@"SHT_CUDA_INFO"
	.sectionflags	@""
	.align	4


	//----- nvinfo : EIATTR_CUDA_API_VERSION
	.align		4
        /*0000*/ 	.byte	0x04, 0x37
        /*0002*/ 	.short	(.L_62 - .L_61)
.L_61:
        /*0004*/ 	.word	0x00000082


	//----- nvinfo : EIATTR_KPARAM_INFO
	.align		4
.L_62:
        /*0008*/ 	.byte	0x04, 0x17
        /*000a*/ 	.short	(.L_64 - .L_63)
.L_63:
        /*000c*/ 	.word	0x00000000
        /*0010*/ 	.short	0x0006
        /*0012*/ 	.short	0x0020
        /*0014*/ 	.byte	0x00, 0xf5, 0x21, 0x00


	//----- nvinfo : EIATTR_KPARAM_INFO
	.align		4
.L_64:
        /*0018*/ 	.byte	0x04, 0x17
        /*001a*/ 	.short	(.L_66 - .L_65)
.L_65:
        /*001c*/ 	.word	0x00000000
        /*0020*/ 	.short	0x0005
        /*0022*/ 	.short	0x0018
        /*0024*/ 	.byte	0x00, 0xf5, 0x21, 0x00


	//----- nvinfo : EIATTR_KPARAM_INFO
	.align		4
.L_66:
        /*0028*/ 	.byte	0x04, 0x17
        /*002a*/ 	.short	(.L_68 - .L_67)
.L_67:
        /*002c*/ 	.word	0x00000000
        /*0030*/ 	.short	0x0004
        /*0032*/ 	.short	0x0010
        /*0034*/ 	.byte	0x00, 0xf0, 0x05, 0x00


	//----- nvinfo : EIATTR_KPARAM_INFO
	.align		4
.L_68:
        /*0038*/ 	.byte	0x04, 0x17
        /*003a*/ 	.short	(.L_70 - .L_69)
.L_69:
        /*003c*/ 	.word	0x00000000
        /*0040*/ 	.short	0x0003
        /*0042*/ 	.short	0x000c
        /*0044*/ 	.byte	0x00, 0xf0, 0x11, 0x00


	//----- nvinfo : EIATTR_KPARAM_INFO
	.align		4
.L_70:
        /*0048*/ 	.byte	0x04, 0x17
        /*004a*/ 	.short	(.L_72 - .L_71)
.L_71:
        /*004c*/ 	.word	0x00000000
        /*0050*/ 	.short	0x0002
        /*0052*/ 	.short	0x0008
        /*0054*/ 	.byte	0x00, 0xf0, 0x11, 0x00


	//----- nvinfo : EIATTR_KPARAM_INFO
	.align		4
.L_72:
        /*0058*/ 	.byte	0x04, 0x17
        /*005a*/ 	.short	(.L_74 - .L_73)
.L_73:
        /*005c*/ 	.word	0x00000000
        /*0060*/ 	.short	0x0001
        /*0062*/ 	.short	0x0004
        /*0064*/ 	.byte	0x00, 0xf0, 0x11, 0x00


	//----- nvinfo : EIATTR_KPARAM_INFO
	.align		4
.L_74:
        /*0068*/ 	.byte	0x04, 0x17
        /*006a*/ 	.short	(.L_76 - .L_75)
.L_75:
        /*006c*/ 	.word	0x00000000
        /*0070*/ 	.short	0x0000
        /*0072*/ 	.short	0x0000
        /*0074*/ 	.byte	0x00, 0xf0, 0x11, 0x00


	//----- nvinfo : EIATTR_SPARSE_MMA_MASK
	.align		4
.L_76:
        /*0078*/ 	.byte	0x03, 0x50
        /*007a*/ 	.short	0x0000


	//----- nvinfo : EIATTR_MAXREG_COUNT
	.align		4
        /*007c*/ 	.byte	0x03, 0x1b
        /*007e*/ 	.short	0x00ff


	//----- nvinfo : EIATTR_NUM_BARRIERS
	.align		4
        /*0080*/ 	.byte	0x02, 0x4c
        /*0082*/ 	.byte	0x01
	.zero		1


	//----- nvinfo : EIATTR_EXTERNS
	.align		4
        /*0084*/ 	.byte	0x04, 0x0f
        /*0086*/ 	.short	(.L_78 - .L_77)


	//   ....[0]....
	.align		4
.L_77:
        /*0088*/ 	.word	index@(__assertfail)


	//----- nvinfo : EIATTR_MERCURY_ISA_VERSION
	.align		4
.L_78:
        /*008c*/ 	.byte	0x03, 0x5f
        /*008e*/ 	.short	0x0101


	//----- nvinfo : EIATTR_VRC_CTA_INIT_COUNT
	.align		4
        /*0090*/ 	.byte	0x02, 0x4a
	.zero		1
	.zero		1


	//----- nvinfo : EIATTR_SYSCALL_OFFSETS
	.align		4
        /*0094*/ 	.byte	0x04, 0x46
        /*0096*/ 	.short	(.L_80 - .L_79)


	//   ....[0]....
.L_79:
        /*0098*/ 	.word	0x00000160


	//   ....[1]....
        /*009c*/ 	.word	0x00000290


	//----- nvinfo : EIATTR_EXIT_INSTR_OFFSETS
	.align		4
.L_80:
        /*00a0*/ 	.byte	0x04, 0x1c
        /*00a2*/ 	.short	(.L_82 - .L_81)


	//   ....[0]....
.L_81:
        /*00a4*/ 	.word	0x00000670


	//----- nvinfo : EIATTR_CRS_STACK_SIZE
	.align		4
.L_82:
        /*00a8*/ 	.byte	0x04, 0x1e
        /*00aa*/ 	.short	(.L_84 - .L_83)
.L_83:
        /*00ac*/ 	.word	0x00000000


	//----- nvinfo : EIATTR_CBANK_PARAM_SIZE
	.align		4
.L_84:
        /*00b0*/ 	.byte	0x03, 0x19
        /*00b2*/ 	.short	0x0028


	//----- nvinfo : EIATTR_PARAM_CBANK
	.align		4
        /*00b4*/ 	.byte	0x04, 0x0a
        /*00b6*/ 	.short	(.L_86 - .L_85)
	.align		4
.L_85:
        /*00b8*/ 	.word	index@(.nv.constant0._ZN11chainer_trt6plugin27horizontal_directed_poolingI6__halfEEviiiibPKT_PS3_)
        /*00bc*/ 	.short	0x0380
        /*00be*/ 	.short	0x0028


	//----- nvinfo : EIATTR_SW_WAR
	.align		4
.L_86:
        /*00c0*/ 	.byte	0x04, 0x36
        /*00c2*/ 	.short	(.L_88 - .L_87)
.L_87:
        /*00c4*/ 	.word	0x00000008
.L_88:


//--------------------- .nv.info._ZN11chainer_trt6plugin25vertical_directed_poolingIfEEviiiibPKT_PS2_ --------------------------
	.section	.nv.info._ZN11chainer_trt6plugin25vertical_directed_poolingIfEEviiiibPKT_PS2_,"",@"SHT_CUDA_INFO"
	.sectionflags	@""
	.align	4


	//----- nvinfo : EIATTR_CUDA_API_VERSION
	.align		4
        /*0000*/ 	.byte	0x04, 0x37
        /*0002*/ 	.short	(.L_90 - .L_89)
.L_89:
        /*0004*/ 	.word	0x00000082


	//----- nvinfo : EIATTR_KPARAM_INFO
	.align		4
.L_90:
        /*0008*/ 	.byte	0x04, 0x17
        /*000a*/ 	.short	(.L_92 - .L_91)
.L_91:
        /*000c*/ 	.word	0x00000000
        /*0010*/ 	.short	0x0006
        /*0012*/ 	.short	0x0020
        /*0014*/ 	.byte	0x00, 0xf5, 0x21, 0x00


	//----- nvinfo : EIATTR_KPARAM_INFO
	.align		4
.L_92:
        /*0018*/ 	.byte	0x04, 0x17
        /*001a*/ 	.short	(.L_94 - .L_93)
.L_93:
        /*001c*/ 	.word	0x00000000
        /*0020*/ 	.short	0x0005
        /*0022*/ 	.short	0x0018
        /*0024*/ 	.byte	0x00, 0xf5, 0x21, 0x00


	//----- nvinfo : EIATTR_KPARAM_INFO
	.align		4
.L_94:
        /*0028*/ 	.byte	0x04, 0x17
        /*002a*/ 	.short	(.L_96 - .L_95)
.L_95:
        /*002c*/ 	.word	0x00000000
        /*0030*/ 	.short	0x0004
        /*0032*/ 	.short	0x0010
        /*0034*/ 	.byte	0x00, 0xf0, 0x05, 0x00


	//----- nvinfo : EIATTR_KPARAM_INFO
	.align		4
.L_96:
        /*0038*/ 	.byte	0x04, 0x17
        /*003a*/ 	.short	(.L_98 - .L_97)
.L_97:
        /*003c*/ 	.word	0x00000000
        /*0040*/ 	.short	0x0003
        /*0042*/ 	.short	0x000c
        /*0044*/ 	.byte	0x00, 0xf0, 0x11, 0x00


	//----- nvinfo : EIATTR_KPARAM_INFO
	.align		4
.L_98:
        /*0048*/ 	.byte	0x04, 0x17
        /*004a*/ 	.short	(.L_100 - .L_99)
.L_99:
        /*004c*/ 	.word	0x00000000
        /*0050*/ 	.short	0x0002
        /*0052*/ 	.short	0x0008
        /*0054*/ 	.byte	0x00, 0xf0, 0x11, 0x00


	//----- nvinfo : EIATTR_KPARAM_INFO
	.align		4
.L_100:
        /*0058*/ 	.byte	0x04, 0x17
        /*005a*/ 	.short	(.L_102 - .L_101)
.L_101:
        /*005c*/ 	.word	0x00000000
        /*0060*/ 	.short	0x0001
        /*0062*/ 	.short	0x0004
        /*0064*/ 	.byte	0x00, 0xf0, 0x11, 0x00


	//----- nvinfo : EIATTR_KPARAM_INFO
	.align		4
.L_102:
        /*0068*/ 	.byte	0x04, 0x17
        /*006a*/ 	.short	(.L_104 - .L_103)
.L_103:
        /*006c*/ 	.word	0x00000000
        /*0070*/ 	.short	0x0000
        /*0072*/ 	.short	0x0000
        /*0074*/ 	.byte	0x00, 0xf0, 0x11, 0x00


	//----- nvinfo : EIATTR_SPARSE_MMA_MASK
	.align		4
.L_104:
        /*0078*/ 	.byte	0x03, 0x50
        /*007a*/ 	.short	0x0000


	//----- nvinfo : EIATTR_MAXREG_COUNT
	.align		4
        /*007c*/ 	.byte	0x03, 0x1b
        /*007e*/ 	.short	0x00ff


	//----- nvinfo : EIATTR_EXTERNS
	.align		4
        /*0080*/ 	.byte	0x04, 0x0f
        /*0082*/ 	.short	(.L_106 - .L_105)


	//   ....[0]....
	.align		4
.L_105:
        /*0084*/ 	.word	index@(__assertfail)


	//----- nvinfo : EIATTR_MERCURY_ISA_VERSION
	.align		4
.L_106:
        /*0088*/ 	.byte	0x03, 0x5f
        /*008a*/ 	.short	0x0101


	//----- nvinfo : EIATTR_VRC_CTA_INIT_COUNT
	.align		4
        /*008c*/ 	.byte	0x02, 0x4a
	.zero		1
	.zero		1


	//----- nvinfo : EIATTR_SYSCALL_OFFSETS
	.align		4
        /*0090*/ 	.byte	0x04, 0x46
        /*0092*/ 	.short	(.L_108 - .L_107)


	//   ....[0]....
.L_107:
        /*0094*/ 	.word	0x00000390


	//   ....[1]....
        /*0098*/ 	.word	0x000004f0


	//----- nvinfo : EIATTR_EXIT_INSTR_OFFSETS
	.align		4
.L_108:
        /*009c*/ 	.byte	0x04, 0x1c
        /*009e*/ 	.short	(.L_110 - .L_109)


	//   ....[0]....
.L_109:
        /*00a0*/ 	.word	0x00000650


	//   ....[1]....
        /*00a4*/ 	.word	0x000010e0


	//   ....[2]....
        /*00a8*/ 	.word	0x00001500


	//   ....[3]....
        /*00ac*/ 	.word	0x00001780


	//   ....[4]....
        /*00b0*/ 	.word	0x000018b0


	//   ....[5]....
        /*00b4*/ 	.word	0x00001950


	//   ....[6]....
        /*00b8*/ 	.word	0x00002060


	//   ....[7]....
        /*00bc*/ 	.word	0x00002480


	//   ....[8]....
        /*00c0*/ 	.word	0x000026f0


	//   ....[9]....
        /*00c4*/ 	.word	0x00002860


	//----- nvinfo : EIATTR_CRS_STACK_SIZE
	.align		4
.L_110:
        /*00c8*/ 	.byte	0x04, 0x1e
        /*00ca*/ 	.short	(.L_112 - .L_111)
.L_111:
        /*00cc*/ 	.word	0x00000000


	//----- nvinfo : EIATTR_CBANK_PARAM_SIZE
	.align		4
.L_112:
        /*00d0*/ 	.byte	0x03, 0x19
        /*00d2*/ 	.short	0x0028


	//----- nvinfo : EIATTR_PARAM_CBANK
	.align		4
        /*00d4*/ 	.byte	0x04, 0x0a
        /*00d6*/ 	.short	(.L_114 - .L_113)
	.align		4
.L_113:
        /*00d8*/ 	.word	index@(.nv.constant0._ZN11chainer_trt6plugin25vertical_directed_poolingIfEEviiiibPKT_PS2_)
        /*00dc*/ 	.short	0x0380
        /*00de*/ 	.short	0x0028


	//----- nvinfo : EIATTR_SW_WAR
	.align		4
.L_114:
        /*00e0*/ 	.byte	0x04, 0x36
        /*00e2*/ 	.short	(.L_116 - .L_115)
.L_115:
        /*00e4*/ 	.word	0x00000008
.L_116:


//--------------------- .nv.info._ZN11chainer_trt6plugin27horizontal_directed_poolingIfEEviiiibPKT_PS2_ --------------------------
	.section	.nv.info._ZN11chainer_trt6plugin27horizontal_directed_poolingIfEEviiiibPKT_PS2_,"",@"SHT_CUDA_INFO"
	.sectionflags	@""
	.align	4


	//----- nvinfo : EIATTR_CUDA_API_VERSION
	.align		4
        /*0000*/ 	.byte	0x04, 0x37
        /*0002*/ 	.short	(.L_118 - .L_117)
.L_117:
        /*0004*/ 	.word	0x00000082


	//----- nvinfo : EIATTR_KPARAM_INFO
	.align		4
.L_118:
        /*0008*/ 	.byte	0x04, 0x17
        /*000a*/ 	.short	(.L_120 - .L_119)
.L_119:
        /*000c*/ 	.word	0x00000000
        /*0010*/ 	.short	0x0006
        /*0012*/ 	.short	0x0020
        /*0014*/ 	.byte	0x00, 0xf5, 0x21, 0x00


	//----- nvinfo : EIATTR_KPARAM_INFO
	.align		4
.L_120:
        /*0018*/ 	.byte	0x04, 0x17
        /*001a*/ 	.short	(.L_122 - .L_121)
.L_121:
        /*001c*/ 	.word	0x00000000
        /*0020*/ 	.short	0x0005
        /*0022*/ 	.short	0x0018
        /*0024*/ 	.byte	0x00, 0xf5, 0x21, 0x00


	//----- nvinfo : EIATTR_KPARAM_INFO
	.align		4
.L_122:
        /*0028*/ 	.byte	0x04, 0x17
        /*002a*/ 	.short	(.L_124 - .L_123)
.L_123:
        /*002c*/ 	.word	0x00000000
        /*0030*/ 	.short	0x0004
        /*0032*/ 	.short	0x0010
        /*0034*/ 	.byte	0x00, 0xf0, 0x05, 0x00


	//----- nvinfo : EIATTR_KPARAM_INFO
	.align		4
.L_124:
        /*0038*/ 	.byte	0x04, 0x17
        /*003a*/ 	.short	(.L_126 - .L_125)
.L_125:
        /*003c*/ 	.word	0x00000000
        /*0040*/ 	.short	0x0003
        /*0042*/ 	.short	0x000c
        /*0044*/ 	.byte	0x00, 0xf0, 0x11, 0x00


	//----- nvinfo : EIATTR_KPARAM_INFO
	.align		4
.L_126:
        /*0048*/ 	.byte	0x04, 0x17
        /*004a*/ 	.short	(.L_128 - .L_127)
.L_127:
        /*004c*/ 	.word	0x00000000
        /*0050*/ 	.short	0x0002
        /*0052*/ 	.short	0x0008
        /*0054*/ 	.byte	0x00, 0xf0, 0x11, 0x00


	//----- nvinfo : EIATTR_KPARAM_INFO
	.align		4
.L_128:
        /*0058*/ 	.byte	0x04, 0x17
        /*005a*/ 	.short	(.L_130 - .L_129)
.L_129:
        /*005c*/ 	.word	0x00000000
        /*0060*/ 	.short	0x0001
        /*0062*/ 	.short	0x0004
        /*0064*/ 	.byte	0x00, 0xf0, 0x11, 0x00


	//----- nvinfo : EIATTR_KPARAM_INFO
	.align		4
.L_130:
        /*0068*/ 	.byte	0x04, 0x17
        /*006a*/ 	.short	(.L_132 - .L_131)
.L_131:
        /*006c*/ 	.word	0x00000000
        /*0070*/ 	.short	0x0000
        /*0072*/ 	.short	0x0000
        /*0074*/ 	.byte	0x00, 0xf0, 0x11, 0x00


	//----- nvinfo : EIATTR_SPARSE_MMA_MASK
	.align		4
.L_132:
        /*0078*/ 	.byte	0x03, 0x50
        /*007a*/ 	.short	0x0000


	//----- nvinfo : EIATTR_MAXREG_COUNT
	.align		4
        /*007c*/ 	.byte	0x03, 0x1b
        /*007e*/ 	.short	0x00ff


	//----- nvinfo : EIATTR_NUM_BARRIERS
	.align		4
        /*0080*/ 	.byte	0x02, 0x4c
        /*0082*/ 	.byte	0x01
	.zero		1


	//----- nvinfo : EIATTR_EXTERNS
	.align		4
        /*0084*/ 	.byte	0x04, 0x0f
        /*0086*/ 	.short	(.L_134 - .L_133)


	//   ....[0]....
	.align		4
.L_133:
        /*0088*/ 	.word	index@(__assertfail)


	//----- nvinfo : EIATTR_MERCURY_ISA_VERSION
	.align		4
.L_134:
        /*008c*/ 	.byte	0x03, 0x5f
        /*008e*/ 	.short	0x0101


	//----- nvinfo : EIATTR_VRC_CTA_INIT_COUNT
	.align		4
        /*0090*/ 	.byte	0x02, 0x4a
	.zero		1
	.zero		1


	//----- nvinfo : EIATTR_SYSCALL_OFFSETS
	.align		4
        /*0094*/ 	.byte	0x04, 0x46
        /*0096*/ 	.short	(.L_136 - .L_135)


	//   ....[0]....
.L_135:
        /*0098*/ 	.word	0x00000160


	//   ....[1]....
        /*009c*/ 	.word	0x00000290


	//----- nvinfo : EIATTR_EXIT_INSTR_OFFSETS
	.align		4
.L_136:
        /*00a0*/ 	.byte	0x04, 0x1c
        /*00a2*/ 	.short	(.L_138 - .L_137)


	//   ....[0]....
.L_137:
        /*00a4*/ 	.word	0x00000650


	//----- nvinfo : EIATTR_CRS_STACK_SIZE
	.align		4
.L_138:
        /*00a8*/ 	.byte	0x04, 0x1e
        /*00aa*/ 	.short	(.L_140 - .L_139)
.L_139:
        /*00ac*/ 	.word	0x00000000


	//----- nvinfo : EIATTR_CBANK_PARAM_SIZE
	.align		4
.L_140:
        /*00b0*/ 	.byte	0x03, 0x19
        /*00b2*/ 	.short	0x0028


	//----- nvinfo : EIATTR_PARAM_CBANK
	.align		4
        /*00b4*/ 	.byte	0x04, 0x0a
        /*00b6*/ 	.short	(.L_142 - .L_141)
	.align		4
.L_141:
        /*00b8*/ 	.word	index@(.nv.constant0._ZN11chainer_trt6plugin27horizontal_directed_poolingIfEEviiiibPKT_PS2_)
        /*00bc*/ 	.short	0x0380
        /*00be*/ 	.short	0x0028


	//----- nvinfo : EIATTR_SW_WAR
	.align		4
.L_142:
        /*00c0*/ 	.byte	0x04, 0x36
        /*00c2*/ 	.short	(.L_144 - .L_143)
.L_143:
        /*00c4*/ 	.word	0x00000008
.L_144:


//--------------------- .nv.callgraph             --------------------------
	.section	.nv.callgraph,"",@"SHT_CUDA_CALLGRAPH"
	.align	4
	.sectionentsize	8
	.align		4
        /*0000*/ 	.word	0x00000000
	.align		4
        /*0004*/ 	.word	0xffffffff
	.align		4
        /*0008*/ 	.word	index@(_ZN11chainer_trt6plugin25vertical_directed_poolingI6__halfEEviiiibPKT_PS3_)
	.align		4
        /*000c*/ 	.word	index@(__assertfail)
	.align		4
        /*0010*/ 	.word	index@(_ZN11chainer_trt6plugin27horizontal_directed_poolingI6__halfEEviiiibPKT_PS3_)
	.align		4
        /*0014*/ 	.word	index@(__assertfail)
	.align		4
        /*0018*/ 	.word	index@(_ZN11chainer_trt6plugin25vertical_directed_poolingIfEEviiiibPKT_PS2_)
	.align		4
        /*001c*/ 	.word	index@(__assertfail)
	.align		4
        /*0020*/ 	.word	index@(_ZN11chainer_trt6plugin27horizontal_directed_poolingIfEEviiiibPKT_PS2_)
	.align		4
        /*0024*/ 	.word	index@(__assertfail)
	.align		4
        /*0028*/ 	.word	0x00000000
	.align		4
        /*002c*/ 	.word	0xfffffffe
	.align		4
        /*0030*/ 	.word	0x00000000
	.align		4
        /*0034*/ 	.word	0xfffffffd
	.align		4
        /*0038*/ 	.word	0x00000000
	.align		4
        /*003c*/ 	.word	0xfffffffc


//--------------------- .nv.constant4             --------------------------
	.section	.nv.constant4,"a",@progbits
	.align	8
	.align		8
.nv.constant4:
        /*0000*/ 	.dword	__assertfail
	.align		8
        /*0008*/ 	.dword	__unnamed_1
	.align		8
        /*0010*/ 	.dword	__unnamed_2
	.align		8
        /*0018*/ 	.dword	__unnamed_3
	.align		8
        /*0020*/ 	.dword	__unnamed_4
	.align		8
        /*0028*/ 	.dword	$str
	.align		8
        /*0030*/ 	.dword	$str$1
	.align		8
        /*0038*/ 	.dword	$str$2
	.align		8
        /*0040*/ 	.dword	$str$3
	.align		8
        /*0048*/ 	.dword	$str$4


//--------------------- .text._ZN11chainer_trt6plugin25vertical_directed_poolingI6__halfEEviiiibPKT_PS3_ --------------------------
	.section	.text._ZN11chainer_trt6plugin25vertical_directed_poolingI6__halfEEviiiibPKT_PS3_,"ax",@progbits
	.align	128
        .global         _ZN11chainer_trt6plugin25vertical_directed_poolingI6__halfEEviiiibPKT_PS3_
        .type           _ZN11chainer_trt6plugin25vertical_directed_poolingI6__halfEEviiiibPKT_PS3_,@function
        .size           _ZN11chainer_trt6plugin25vertical_directed_poolingI6__halfEEviiiibPKT_PS3_,(.L_x_48 - _ZN11chainer_trt6plugin25vertical_directed_poolingI6__halfEEviiiibPKT_PS3_)
        .other          _ZN11chainer_trt6plugin25vertical_directed_poolingI6__halfEEviiiibPKT_PS3_,@"STO_CUDA_ENTRY STV_DEFAULT"
_ZN11chainer_trt6plugin25vertical_directed_poolingI6__halfEEviiiibPKT_PS3_:
.text._ZN11chainer_trt6plugin25vertical_directed_poolingI6__halfEEviiiibPKT_PS3_:
[----:B------:R-:W0:Y:S08]  /*0000*/  LDC R1, c[0x0][0x37c] ;  /* 0x0000df00ff017b82 */ /* 0x000e300000000800 */
[----:B------:R-:W1:Y:S01]  /*0010*/  LDC R19, c[0x0][0x38c] ;  /* 0x0000e300ff137b82 */ /* 0x000e620000000800 */
[----:B------:R-:W2:Y:S01]  /*0020*/  S2R R5, SR_TID.Y ;  /* 0x0000000000057919 */ /* 0x000ea20000002200 */
[----:B------:R-:W3:Y:S01]  /*0030*/  LDCU UR5, c[0x0][0x388] ;  /* 0x00007100ff0577ac */ /* 0x000ee20008000800 */
[----:B------:R-:W-:Y:S05]  /*0040*/  BSSY.RECONVERGENT B6, `(.L_x_0) ;  /* 0x0000036000067945 */ /* 0x000fea0003800200 */
[----:B------:R-:W2:Y:S08]  /*0050*/  S2UR UR4, SR_CTAID.Y ;  /* 0x00000000000479c3 */ /* 0x000eb00000002600 */
[----:B------:R-:W2:Y:S01]  /*0060*/  LDC R16, c[0x0][0x364] ;  /* 0x0000d900ff107b82 */ /* 0x000ea20000000800 */
[----:B-1----:R-:W-:-:S04]  /*0070*/  IABS R7, R19 ;  /* 0x0000001300077213 */ /* 0x002fc80000000000 */
[----:B------:R-:W1:Y:S01]  /*0080*/  I2F.RP R0, R7 ;  /* 0x0000000700007306 */ /* 0x000e620000209400 */
[----:B--2---:R-:W-:Y:S02]  /*0090*/  IMAD R16, R16, UR4, R5 ;  /* 0x0000000410107c24 */ /* 0x004fe4000f8e0205 */
[----:B------:R-:W2:Y:S05]  /*00a0*/  S2UR UR4, SR_CTAID.X ;  /* 0x00000000000479c3 */ /* 0x000eaa0000002500 */
[----:B-1----:R-:W1:Y:S02]  /*00b0*/  MUFU.RCP R0, R0 ;  /* 0x0000000000007308 */ /* 0x002e640000001000 */
[----:B-1----:R-:W-:Y:S01]  /*00c0*/  VIADD R2, R0, 0xffffffe ;  /* 0x0ffffffe00027836 */ /* 0x002fe20000000000 */
[----:B------:R-:W-:-:S05]  /*00d0*/  IABS R0, R16 ;  /* 0x0000001000007213 */ /* 0x000fca0000000000 */
[----:B------:R1:W4:Y:S02]  /*00e0*/  F2I.FTZ.U32.TRUNC.NTZ R3, R2 ;  /* 0x0000000200037305 */ /* 0x000324000021f000 */
[----:B-1----:R-:W-:Y:S02]  /*00f0*/  IMAD.MOV.U32 R2, RZ, RZ, RZ ;  /* 0x000000ffff027224 */ /* 0x002fe400078e00ff */
[----:B----4-:R-:W-:-:S04]  /*0100*/  IMAD.MOV R4, RZ, RZ, -R3 ;  /* 0x000000ffff047224 */ /* 0x010fc800078e0a03 */
[----:B------:R-:W-:-:S04]  /*0110*/  IMAD R5, R4, R7, RZ ;  /* 0x0000000704057224 */ /* 0x000fc800078e02ff */
[----:B------:R-:W-:-:S06]  /*0120*/  IMAD.HI.U32 R3, R3, R5, R2 ;  /* 0x0000000503037227 */ /* 0x000fcc00078e0002 */
[----:B------:R-:W-:-:S04]  /*0130*/  IMAD.HI.U32 R3, R3, R0, RZ ;  /* 0x0000000003037227 */ /* 0x000fc800078e00ff */
[----:B------:R-:W-:-:S04]  /*0140*/  IMAD.MOV R4, RZ, RZ, -R3 ;  /* 0x000000ffff047224 */ /* 0x000fc800078e0a03 */
[C---:B------:R-:W-:Y:S02]  /*0150*/  IMAD R0, R7.reuse, R4, R0 ;  /* 0x0000000407007224 */ /* 0x040fe400078e0200 */
[----:B------:R-:W2:Y:S03]  /*0160*/  LDC.64 R4, c[0x0][0x380] ;  /* 0x0000e000ff047b82 */ /* 0x000ea60000000a00 */
[----:B------:R-:W-:-:S13]  /*0170*/  ISETP.GT.U32.AND P2, PT, R7, R0, PT ;  /* 0x000000000700720c */ /* 0x000fda0003f44070 */
[----:B------:R-:W-:Y:S02]  /*0180*/  @!P2 IMAD.IADD R0, R0, 0x1, -R7 ;  /* 0x000000010000a824 */ /* 0x000fe400078e0a07 */
[----:B------:R-:W-:Y:S01]  /*0190*/  @!P2 VIADD R3, R3, 0x1 ;  /* 0x000000010303a836 */ /* 0x000fe20000000000 */
[----:B------:R-:W-:Y:S02]  /*01a0*/  ISETP.NE.AND P2, PT, R19, RZ, PT ;  /* 0x000000ff1300720c */ /* 0x000fe40003f45270 */
[----:B------:R-:W-:Y:S02]  /*01b0*/  ISETP.GE.U32.AND P0, PT, R0, R7, PT ;  /* 0x000000070000720c */ /* 0x000fe40003f06070 */
[----:B------:R-:W-:-:S04]  /*01c0*/  LOP3.LUT R0, R16, R19, RZ, 0x3c, !PT ;  /* 0x0000001310007212 */ /* 0x000fc800078e3cff */
[----:B------:R-:W-:-:S07]  /*01d0*/  ISETP.GE.AND P1, PT, R0, RZ, PT ;  /* 0x000000ff0000720c */ /* 0x000fce0003f26270 */
[----:B------:R-:W-:-:S06]  /*01e0*/  @P0 VIADD R3, R3, 0x1 ;  /* 0x0000000103030836 */ /* 0x000fcc0000000000 */
[----:B------:R-:W-:Y:S01]  /*01f0*/  @!P1 IMAD.MOV R3, RZ, RZ, -R3 ;  /* 0x000000ffff039224 */ /* 0x000fe200078e0a03 */
[----:B------:R-:W-:-:S05]  /*0200*/  @!P2 LOP3.LUT R3, RZ, R19, RZ, 0x33, !PT ;  /* 0x00000013ff03a212 */ /* 0x000fca00078e33ff */
[--C-:B------:R-:W-:Y:S02]  /*0210*/  IMAD.MOV R0, RZ, RZ, -R3.reuse ;  /* 0x000000ffff007224 */ /* 0x100fe400078e0a03 */
[----:B--2---:R-:W-:Y:S02]  /*0220*/  IMAD R17, R5, UR4, R3 ;  /* 0x0000000405117c24 */ /* 0x004fe4000f8e0203 */
[C---:B------:R-:W-:Y:S02]  /*0230*/  IMAD R16, R19.reuse, R0, R16 ;  /* 0x0000000013107224 */ /* 0x040fe400078e0210 */
[----:B---3--:R-:W-:Y:S02]  /*0240*/  IMAD R19, R19, UR5, RZ ;  /* 0x0000000513137c24 */ /* 0x008fe4000f8e02ff */
[----:B------:R-:W-:Y:S02]  /*0250*/  IMAD R0, R5, R4, RZ ;  /* 0x0000000405007224 */ /* 0x000fe400078e02ff */
[----:B------:R-:W-:-:S02]  /*0260*/  IMAD R18, R17, R19, R16 ;  /* 0x0000001311127224 */ /* 0x000fc400078e0210 */
[----:B------:R-:W-:-:S05]  /*0270*/  IMAD R23, R19, R0, RZ ;  /* 0x0000000013177224 */ /* 0x000fca00078e02ff */
[----:B------:R-:W-:-:S13]  /*0280*/  ISETP.GE.AND P0, PT, R18, R23, PT ;  /* 0x000000171200720c */ /* 0x000fda0003f06270 */
[----:B0-----:R-:W-:Y:S05]  /*0290*/  @!P0 BRA `(.L_x_1) ;  /* 0x0000000000408947 */ /* 0x001fea0003800000 */
[----:B------:R-:W-:Y:S01]  /*02a0*/  MOV R2, 0x0 ;  /* 0x0000000000027802 */ /* 0x000fe20000000f00 */
[----:B------:R-:W0:Y:S01]  /*02b0*/  LDCU.64 UR4, c[0x4][0x40] ;  /* 0x01000800ff0477ac */ /* 0x000e220008000a00 */
[----:B------:R-:W-:Y:S02]  /*02c0*/  IMAD.MOV.U32 R8, RZ, RZ, 0x4a ;  /* 0x0000004aff087424 */ /* 0x000fe400078e00ff */
[----:B------:R-:W-:Y:S01]  /*02d0*/  IMAD.MOV.U32 R12, RZ, RZ, 0x1 ;  /* 0x00000001ff0c7424 */ /* 0x000fe200078e00ff */
[----:B------:R-:W1:Y:S01]  /*02e0*/  LDCU.64 UR6, c[0x4][0x30] ;  /* 0x01000600ff0677ac */ /* 0x000e620008000a00 */
[----:B------:R-:W2:Y:S01]  /*02f0*/  LDC.64 R2, c[0x4][R2] ;  /* 0x0100000002027b82 */ /* 0x000ea20000000a00 */
[----:B------:R-:W-:Y:S01]  /*0300*/  IMAD.MOV.U32 R13, RZ, RZ, RZ ;  /* 0x000000ffff0d7224 */ /* 0x000fe200078e00ff */
[----:B------:R-:W3:Y:S01]  /*0310*/  LDCU.64 UR8, c[0x4][0x20] ;  /* 0x01000400ff0877ac */ /* 0x000ee20008000a00 */
[----:B0-----:R-:W-:Y:S02]  /*0320*/  IMAD.U32 R4, RZ, RZ, UR4 ;  /* 0x00000004ff047e24 */ /* 0x001fe4000f8e00ff */
[----:B------:R-:W-:-:S02]  /*0330*/  IMAD.U32 R5, RZ, RZ, UR5 ;  /* 0x00000005ff057e24 */ /* 0x000fc4000f8e00ff */
[----:B-1----:R-:W-:Y:S02]  /*0340*/  IMAD.U32 R6, RZ, RZ, UR6 ;  /* 0x00000006ff067e24 */ /* 0x002fe4000f8e00ff */
[----:B------:R-:W-:Y:S02]  /*0350*/  IMAD.U32 R7, RZ, RZ, UR7 ;  /* 0x00000007ff077e24 */ /* 0x000fe4000f8e00ff */
[----:B---3--:R-:W-:Y:S02]  /*0360*/  IMAD.U32 R10, RZ, RZ, UR8 ;  /* 0x00000008ff0a7e24 */ /* 0x008fe4000f8e00ff */
[----:B------:R-:W-:-:S07]  /*0370*/  IMAD.U32 R11, RZ, RZ, UR9 ;  /* 0x00000009ff0b7e24 */ /* 0x000fce000f8e00ff */
[----:B------:R-:W-:-:S07]  /*0380*/  LEPC R20, `(.L_x_1) ;  /* 0x000000001014794e */ /* 0x000fce0000000000 */
[----:B--2---:R-:W-:Y:S05]  /*0390*/  CALL.ABS.NOINC R2 ;  /* 0x0000000002007343 */ /* 0x004fea0003c00000 */
.L_x_1:
[----:B------:R-:W-:Y:S05]  /*03a0*/  BSYNC.RECONVERGENT B6 ;  /* 0x0000000000067941 */ /* 0x000fea0003800200 */
.L_x_0:
[----:B------:R-:W0:Y:S01]  /*03b0*/  LDCU UR4, c[0x0][0x38c] ;  /* 0x00007180ff0477ac */ /* 0x000e220008000800 */
[----:B------:R-:W-:Y:S01]  /*03c0*/  BSSY.RECONVERGENT B6, `(.L_x_2) ;  /* 0x0000014000067945 */ /* 0x000fe20003800200 */
[----:B0-----:R-:W-:-:S04]  /*03d0*/  IADD3 R2, PT, PT, R18, -UR4, R19 ;  /* 0x8000000412027c10 */ /* 0x001fc8000fffe013 */
[----:B------:R-:W-:-:S13]  /*03e0*/  ISETP.GT.AND P0, PT, R2, R23, PT ;  /* 0x000000170200720c */ /* 0x000fda0003f04270 */
[----:B------:R-:W-:Y:S05]  /*03f0*/  @!P0 BRA `(.L_x_3) ;  /* 0x0000000000408947 */ /* 0x000fea0003800000 */
        /* <DEDUP_REMOVED lines=16> */
.L_x_3:
[----:B------:R-:W-:Y:S05]  /*0500*/  BSYNC.RECONVERGENT B6 ;  /* 0x0000000000067941 */ /* 0x000fea0003800200 */
.L_x_2:
[----:B------:R-:W0:Y:S01]  /*0510*/  LDCU.U8 UR4, c[0x0][0x390] ;  /* 0x00007200ff0477ac */ /* 0x000e220008000000 */
[----:B------:R-:W1:Y:S08]  /*0520*/  LDC R0, c[0x0][0x388] ;  /* 0x0000e200ff007b82 */ /* 0x000e700000000800 */
[----:B------:R-:W2:Y:S01]  /*0530*/  LDC.64 R10, c[0x0][0x358] ;  /* 0x0000d600ff0a7b82 */ /* 0x000ea20000000a00 */
[----:B0-----:R-:W-:-:S04]  /*0540*/  UPRMT UR4, UR4, 0x8880, URZ ;  /* 0x0000888004047896 */ /* 0x001fc800080000ff */
[----:B------:R-:W-:Y:S01]  /*0550*/  UISETP.NE.AND UP0, UPT, UR4, URZ, UPT ;  /* 0x000000ff0400728c */ /* 0x000fe2000bf05270 */
[----:B-1----:R-:W-:-:S08]  /*0560*/  VIADD R21, R0, 0xffffffff ;  /* 0xffffffff00157836 */ /* 0x002fd00000000000 */
[----:B------:R-:W-:Y:S05]  /*0570*/  BRA.U !UP0, `(.L_x_4) ;  /* 0x0000000d08587547 */ /* 0x000fea000b800000 */
[----:B------:R-:W0:Y:S01]  /*0580*/  LDCU.64 UR4, c[0x0][0x398] ;  /* 0x00007300ff0477ac */ /* 0x000e220008000a00 */
[----:B--2---:R-:W-:Y:S02]  /*0590*/  R2UR UR6, R10 ;  /* 0x000000000a0672ca */ /* 0x004fe400000e0000 */
[----:B------:R-:W-:Y:S01]  /*05a0*/  R2UR UR7, R11 ;  /* 0x000000000b0772ca */ /* 0x000fe200000e0000 */
[----:B0-----:R-:W-:Y:S02]  /*05b0*/  IMAD.U32 R12, RZ, RZ, UR4 ;  /* 0x00000004ff0c7e24 */ /* 0x001fe4000f8e00ff */
[----:B------:R-:W-:Y:S01]  /*05c0*/  IMAD.U32 R13, RZ, RZ, UR5 ;  /* 0x00000005ff0d7e24 */ /* 0x000fe2000f8e00ff */
[----:B------:R-:W0:Y:S01]  /*05d0*/  LDCU.64 UR4, c[0x0][0x3a0] ;  /* 0x00007400ff0477ac */ /* 0x000e220008000a00 */
[----:B------:R-:W-:-:S08]  /*05e0*/  IMAD.WIDE R6, R2, 0x2, R12 ;  /* 0x0000000202067825 */ /* 0x000fd000078e020c */
[----:B------:R-:W2:Y:S01]  /*05f0*/  LDG.E.U16.CONSTANT R7, desc[UR6][R6.64] ;  /* 0x0000000606077981 */ /* 0x000ea2000c1e9500 */
[----:B------:R-:W-:Y:S01]  /*0600*/  ISETP.GE.AND P0, PT, R0, 0x2, PT ;  /* 0x000000020000780c */ /* 0x000fe20003f06270 */
[----:B0-----:R-:W-:Y:S02]  /*0610*/  IMAD.U32 R14, RZ, RZ, UR4 ;  /* 0x00000004ff0e7e24 */ /* 0x001fe4000f8e00ff */
[----:B------:R-:W-:Y:S02]  /*0620*/  IMAD.U32 R15, RZ, RZ, UR5 ;  /* 0x00000005ff0f7e24 */ /* 0x000fe4000f8e00ff */
[----:B------:R-:W-:-:S05]  /*0630*/  IMAD.WIDE R4, R2, 0x2, R14 ;  /* 0x0000000202047825 */ /* 0x000fca00078e020e */
[----:B--2---:R0:W-:Y:S03]  /*0640*/  STG.E.U16 desc[UR6][R4.64], R7 ;  /* 0x0000000704007986 */ /* 0x0041e6000c101506 */
[----:B------:R-:W-:Y:S05]  /*0650*/  @!P0 EXIT ;  /* 0x000000000000894d */ /* 0x000fea0003800000 */
[----:B------:R-:W-:Y:S01]  /*0660*/  VIADD R3, R0, 0xfffffffe ;  /* 0xfffffffe00037836 */ /* 0x000fe20000000000 */
[----:B------:R-:W-:Y:S02]  /*0670*/  LOP3.LUT R20, R21, 0x7, RZ, 0xc0, !PT ;  /* 0x0000000715147812 */ /* 0x000fe400078ec0ff */
[----:B------:R-:W-:Y:S02]  /*0680*/  PRMT R22, R7, 0x7610, R22 ;  /* 0x0000761007167816 */ /* 0x000fe40000000016 */
[----:B------:R-:W-:Y:S02]  /*0690*/  ISETP.GE.U32.AND P1, PT, R3, 0x7, PT ;  /* 0x000000070300780c */ /* 0x000fe40003f26070 */
[----:B------:R-:W-:-:S11]  /*06a0*/  ISETP.NE.AND P0, PT, R20, RZ, PT ;  /* 0x000000ff1400720c */ /* 0x000fd60003f05270 */
[----:B------:R-:W-:Y:S05]  /*06b0*/  @!P1 BRA `(.L_x_5) ;  /* 0x0000000400a09947 */ /* 0x000fea0003800000 */
[----:B------:R-:W1:Y:S01]  /*06c0*/  LDC R9, c[0x0][0x38c] ;  /* 0x0000e300ff097b82 */ /* 0x000e620000000800 */
[----:B------:R-:W2:Y:S01]  /*06d0*/  LDCU UR4, c[0x0][0x38c] ;  /* 0x00007180ff0477ac */ /* 0x000ea20008000800 */
[----:B------:R-:W-:Y:S01]  /*06e0*/  IMAD R0, R17, R0, R0 ;  /* 0x0000000011007224 */ /* 0x000fe200078e0200 */
[----:B------:R-:W-:Y:S01]  /*06f0*/  LOP3.LUT R24, R21, 0xfffffff8, RZ, 0xc0, !PT ;  /* 0xfffffff815187812 */ /* 0x000fe200078ec0ff */
[----:B------:R-:W-:Y:S02]  /*0700*/  BSSY.RECONVERGENT B0, `(.L_x_5) ;  /* 0x0000063000007945 */ /* 0x000fe40003800200 */
[C---:B------:R-:W-:Y:S01]  /*0710*/  VIADD R3, R0.reuse, 0xfffffff7 ;  /* 0xfffffff700037836 */ /* 0x040fe20000000000 */
[C---:B------:R-:W-:Y:S01]  /*0720*/  IADD3 R15, PT, PT, R0.reuse, -0x5, RZ ;  /* 0xfffffffb000f7810 */ /* 0x040fe20007ffe0ff */
[C---:B0-----:R-:W-:Y:S02]  /*0730*/  VIADD R5, R0.reuse, 0xfffffff9 ;  /* 0xfffffff900057836 */ /* 0x041fe40000000000 */
[----:B------:R-:W-:-:S02]  /*0740*/  VIADD R7, R0, 0xfffffff8 ;  /* 0xfffffff800077836 */ /* 0x000fc40000000000 */
[C---:B------:R-:W-:Y:S02]  /*0750*/  VIADD R13, R0.reuse, 0xfffffffa ;  /* 0xfffffffa000d7836 */ /* 0x040fe40000000000 */
[C---:B------:R-:W-:Y:S02]  /*0760*/  VIADD R17, R0.reuse, 0xfffffffc ;  /* 0xfffffffc00117836 */ /* 0x040fe40000000000 */
[C---:B------:R-:W-:Y:S02]  /*0770*/  VIADD R19, R0.reuse, 0xfffffffd ;  /* 0xfffffffd00137836 */ /* 0x040fe40000000000 */
[----:B------:R-:W-:Y:S02]  /*0780*/  VIADD R25, R0, 0xfffffffe ;  /* 0xfffffffe00197836 */ /* 0x000fe40000000000 */
[--C-:B--2---:R-:W-:Y:S02]  /*0790*/  IMAD R8, R3, UR4, R16.reuse ;  /* 0x0000000403087c24 */ /* 0x104fe4000f8e0210 */
[----:B------:R-:W-:-:S02]  /*07a0*/  IMAD R6, R5, UR4, R16 ;  /* 0x0000000405067c24 */ /* 0x000fc4000f8e0210 */
[--C-:B------:R-:W-:Y:S02]  /*07b0*/  IMAD R7, R7, UR4, R16.reuse ;  /* 0x0000000407077c24 */ /* 0x100fe4000f8e0210 */
[--C-:B------:R-:W-:Y:S02]  /*07c0*/  IMAD R5, R13, UR4, R16.reuse ;  /* 0x000000040d057c24 */ /* 0x100fe4000f8e0210 */
[--C-:B------:R-:W-:Y:S02]  /*07d0*/  IMAD R4, R15, UR4, R16.reuse ;  /* 0x000000040f047c24 */ /* 0x100fe4000f8e0210 */
[--C-:B------:R-:W-:Y:S02]  /*07e0*/  IMAD R3, R17, UR4, R16.reuse ;  /* 0x0000000411037c24 */ /* 0x100fe4000f8e0210 */
[--C-:B------:R-:W-:Y:S02]  /*07f0*/  IMAD R0, R19, UR4, R16.reuse ;  /* 0x0000000413007c24 */ /* 0x100fe4000f8e0210 */
[----:B------:R-:W-:-:S02]  /*0800*/  IMAD R25, R25, UR4, R16 ;  /* 0x0000000419197c24 */ /* 0x000fc4000f8e0210 */
[----:B------:R-:W-:-:S07]  /*0810*/  IMAD.MOV R24, RZ, RZ, -R24 ;  /* 0x000000ffff187224 */ /* 0x000fce00078e0a18 */
.L_x_6:
[----:B------:R-:W0:Y:S01]  /*0820*/  LDCU.64 UR4, c[0x0][0x398] ;  /* 0x00007300ff0477ac */ /* 0x000e220008000a00 */
[C---:B------:R-:W-:Y:S02]  /*0830*/  R2UR UR6, R10.reuse ;  /* 0x000000000a0672ca */ /* 0x040fe400000e0000 */
[C---:B------:R-:W-:Y:S01]  /*0840*/  R2UR UR7, R11.reuse ;  /* 0x000000000b0772ca */ /* 0x040fe200000e0000 */
[----:B0-----:R-:W-:Y:S01]  /*0850*/  IMAD.U32 R12, RZ, RZ, UR4 ;  /* 0x00000004ff0c7e24 */ /* 0x001fe2000f8e00ff */
[----:B------:R-:W-:Y:S01]  /*0860*/  R2UR UR4, R10 ;  /* 0x000000000a0472ca */ /* 0x000fe200000e0000 */
[----:B------:R-:W-:Y:S01]  /*0870*/  IMAD.U32 R13, RZ, RZ, UR5 ;  /* 0x00000005ff0d7e24 */ /* 0x000fe2000f8e00ff */
[----:B------:R-:W-:Y:S01]  /*0880*/  R2UR UR5, R11 ;  /* 0x000000000b0572ca */ /* 0x000fe200000e0000 */
[----:B------:R-:W-:-:S08]  /*0890*/  IMAD.WIDE R14, R25, 0x2, R12 ;  /* 0x00000002190e7825 */ /* 0x000fd000078e020c */
[----:B------:R0:W2:Y:S01]  /*08a0*/  LDG.E.U16.CONSTANT R17, desc[UR6][R14.64] ;  /* 0x000000060e117981 */ /* 0x0000a2000c1e9500 */
[----:B------:R-:W-:-:S05]  /*08b0*/  IMAD.WIDE R26, R0, 0x2, R12 ;  /* 0x00000002001a7825 */ /* 0x000fca00078e020c */
[----:B------:R3:W4:Y:S01]  /*08c0*/  LDG.E.U16.CONSTANT R23, desc[UR4][R26.64] ;  /* 0x000000041a177981 */ /* 0x000722000c1e9500 */
[----:B------:R-:W-:-:S06]  /*08d0*/  IMAD.WIDE R18, R3, 0x2, R12 ;  /* 0x0000000203127825 */ /* 0x000fcc00078e020c */
[----:B------:R-:W5:Y:S01]  /*08e0*/  LDG.E.U16.CONSTANT R18, desc[UR6][R18.64] ;  /* 0x0000000612127981 */ /* 0x000f62000c1e9500 */
[----:B------:R-:W-:-:S06]  /*08f0*/  IMAD.WIDE R28, R4, 0x2, R12 ;  /* 0x00000002041c7825 */ /* 0x000fcc00078e020c */
[----:B------:R-:W5:Y:S01]  /*0900*/  LDG.E.U16.CONSTANT R28, desc[UR4][R28.64] ;  /* 0x000000041c1c7981 */ /* 0x000f62000c1e9500 */
[----:B------:R-:W0:Y:S01]  /*0910*/  LDCU.64 UR4, c[0x0][0x3a0] ;  /* 0x00007400ff0477ac */ /* 0x000e220008000a00 */
[C---:B------:R-:W-:Y:S02]  /*0920*/  R2UR UR8, R10.reuse ;  /* 0x000000000a0872ca */ /* 0x040fe400000e0000 */
[C---:B------:R-:W-:Y:S02]  /*0930*/  R2UR UR9, R11.reuse ;  /* 0x000000000b0972ca */ /* 0x040fe400000e0000 */
[C---:B------:R-:W-:Y:S02]  /*0940*/  R2UR UR10, R10.reuse ;  /* 0x000000000a0a72ca */ /* 0x040fe400000e0000 */
[C---:B------:R-:W-:Y:S01]  /*0950*/  R2UR UR11, R11.reuse ;  /* 0x000000000b0b72ca */ /* 0x040fe200000e0000 */
[----:B0-----:R-:W-:Y:S01]  /*0960*/  IMAD.U32 R14, RZ, RZ, UR4 ;  /* 0x00000004ff0e7e24 */ /* 0x001fe2000f8e00ff */
[----:B------:R-:W-:Y:S01]  /*0970*/  R2UR UR4, R10 ;  /* 0x000000000a0472ca */ /* 0x000fe200000e0000 */
[----:B------:R-:W-:Y:S01]  /*0980*/  IMAD.U32 R15, RZ, RZ, UR5 ;  /* 0x00000005ff0f7e24 */ /* 0x000fe2000f8e00ff */
[----:B------:R-:W-:Y:S01]  /*0990*/  R2UR UR5, R11 ;  /* 0x000000000b0572ca */ /* 0x000fe200000e0000 */
[----:B---3--:R-:W-:Y:S01]  /*09a0*/  IMAD.WIDE R26, R0, 0x2, R14 ;  /* 0x00000002001a7825 */ /* 0x008fe200078e020e */
[----:B--2---:R-:W-:-:S05]  /*09b0*/  HSETP2.GT.AND P1, PT, R17.H0_H0, R22.H0_H0, PT ;  /* 0x2000001611007234 */ /* 0x004fca0003f24800 */
[----:B------:R-:W-:Y:S01]  /*09c0*/  SEL R22, R22, R17, !P1 ;  /* 0x0000001116167207 */ /* 0x000fe20004800000 */
[----:B------:R-:W-:-:S04]  /*09d0*/  IMAD.WIDE R16, R25, 0x2, R14 ;  /* 0x0000000219107825 */ /* 0x000fc800078e020e */
[----:B----4-:R-:W-:Y:S01]  /*09e0*/  HSETP2.GT.AND P1, PT, R23.H0_H0, R22.H0_H0, PT ;  /* 0x2000001617007234 */ /* 0x010fe20003f24800 */
[----:B------:R0:W-:Y:S04]  /*09f0*/  STG.E.U16 desc[UR6][R16.64], R22 ;  /* 0x0000001610007986 */ /* 0x0001e8000c101506 */
[----:B0-----:R-:W-:Y:S01]  /*0a00*/  SEL R17, R22, R23, !P1 ;  /* 0x0000001716117207 */ /* 0x001fe20004800000 */
[----:B------:R-:W-:-:S04]  /*0a10*/  IMAD.WIDE R22, R5, 0x2, R12 ;  /* 0x0000000205167825 */ /* 0x000fc800078e020c */
[----:B-----5:R-:W-:Y:S01]  /*0a20*/  HSETP2.GT.AND P1, PT, R18.H0_H0, R17.H0_H0, PT ;  /* 0x2000001112007234 */ /* 0x020fe20003f24800 */
[----:B------:R0:W2:Y:S04]  /*0a30*/  LDG.E.U16.CONSTANT R29, desc[UR8][R22.64] ;  /* 0x00000008161d7981 */ /* 0x0000a8000c1e9500 */
[----:B------:R3:W-:Y:S01]  /*0a40*/  STG.E.U16 desc[UR4][R26.64], R17 ;  /* 0x000000111a007986 */ /* 0x0007e2000c101504 */
[----:B0-----:R-:W-:Y:S01]  /*0a50*/  SEL R23, R17, R18, !P1 ;  /* 0x0000001211177207 */ /* 0x001fe20004800000 */
[----:B------:R-:W-:-:S04]  /*0a60*/  IMAD.WIDE R18, R6, 0x2, R12 ;  /* 0x0000000206127825 */ /* 0x000fc800078e020c */
[----:B---3--:R-:W-:-:S05]  /*0a70*/  IMAD.WIDE R16, R3, 0x2, R14 ;  /* 0x0000000203107825 */ /* 0x008fca00078e020e */
[----:B------:R0:W-:Y:S01]  /*0a80*/  STG.E.U16 desc[UR6][R16.64], R23 ;  /* 0x0000001710007986 */ /* 0x0001e2000c101506 */
[----:B------:R-:W-:-:S03]  /*0a90*/  HSETP2.GT.AND P1, PT, R28.H0_H0, R23.H0_H0, PT ;  /* 0x200000171c007234 */ /* 0x000fc60003f24800 */
[----:B0-----:R0:W3:Y:S02]  /*0aa0*/  LDG.E.U16.CONSTANT R16, desc[UR10][R18.64] ;  /* 0x0000000a12107981 */ /* 0x0010e4000c1e9500 */
[----:B0-----:R-:W-:Y:S01]  /*0ab0*/  IMAD.WIDE R18, R7, 0x2, R12 ;  /* 0x0000000207127825 */ /* 0x001fe200078e020c */
[----:B------:R-:W-:-:S05]  /*0ac0*/  SEL R28, R23, R28, !P1 ;  /* 0x0000001c171c7207 */ /* 0x000fca0004800000 */
[----:B------:R-:W4:Y:S01]  /*0ad0*/  LDG.E.U16.CONSTANT R18, desc[UR8][R18.64] ;  /* 0x0000000812127981 */ /* 0x000f22000c1e9500 */
[----:B------:R-:W-:-:S04]  /*0ae0*/  IMAD.WIDE R26, R4, 0x2, R14 ;  /* 0x00000002041a7825 */ /* 0x000fc800078e020e */
[----:B------:R-:W-:Y:S01]  /*0af0*/  IMAD.WIDE R22, R8, 0x2, R12 ;  /* 0x0000000208167825 */ /* 0x000fe200078e020c */
[----:B------:R0:W-:Y:S04]  /*0b00*/  STG.E.U16 desc[UR4][R26.64], R28 ;  /* 0x0000001c1a007986 */ /* 0x0001e8000c101504 */
[----:B0-----:R0:W5:Y:S01]  /*0b10*/  LDG.E.U16.CONSTANT R26, desc[UR6][R22.64] ;  /* 0x00000006161a7981 */ /* 0x001162000c1e9500 */
[----:B------:R-:W-:Y:S02]  /*0b20*/  VIADD R24, R24, 0x8 ;  /* 0x0000000818187836 */ /* 0x000fe40000000000 */
[----:B-1----:R-:W-:Y:S02]  /*0b30*/  IMAD R2, R9, -0x2, R2 ;  /* 0xfffffffe09027824 */ /* 0x002fe400078e0202 */
[----:B0-----:R-:W-:-:S04]  /*0b40*/  IMAD.WIDE R22, R6, 0x2, R14 ;  /* 0x0000000206167825 */ /* 0x001fc800078e020e */
[----:B------:R-:W-:-:S04]  /*0b50*/  IMAD R2, R9, -0x2, R2 ;  /* 0xfffffffe09027824 */ /* 0x000fc800078e0202 */
[----:B------:R-:W-:-:S04]  /*0b60*/  IMAD R2, R9, -0x2, R2 ;  /* 0xfffffffe09027824 */ /* 0x000fc800078e0202 */
[----:B------:R-:W-:Y:S01]  /*0b70*/  IMAD R2, R9, -0x2, R2 ;  /* 0xfffffffe09027824 */ /* 0x000fe200078e0202 */
[----:B--2---:R-:W-:-:S05]  /*0b80*/  HSETP2.GT.AND P1, PT, R29.H0_H0, R28.H0_H0, PT ;  /* 0x2000001c1d007234 */ /* 0x004fca0003f24800 */
[----:B------:R-:W-:Y:S01]  /*0b90*/  SEL R17, R28, R29, !P1 ;  /* 0x0000001d1c117207 */ /* 0x000fe20004800000 */
[----:B------:R-:W-:-:S04]  /*0ba0*/  IMAD.WIDE R28, R5, 0x2, R14 ;  /* 0x00000002051c7825 */ /* 0x000fc800078e020e */
[----:B---3--:R-:W-:-:S05]  /*0bb0*/  HSETP2.GT.AND P1, PT, R16.H0_H0, R17.H0_H0, PT ;  /* 0x2000001110007234 */ /* 0x008fca0003f24800 */
[----:B------:R-:W-:-:S05]  /*0bc0*/  SEL R19, R17, R16, !P1 ;  /* 0x0000001011137207 */ /* 0x000fca0004800000 */
[----:B----4-:R-:W-:-:S05]  /*0bd0*/  HSETP2.GT.AND P1, PT, R18.H0_H0, R19.H0_H0, PT ;  /* 0x2000001312007234 */ /* 0x010fca0003f24800 */
[----:B------:R-:W-:Y:S01]  /*0be0*/  SEL R27, R19, R18, !P1 ;  /* 0x00000012131b7207 */ /* 0x000fe20004800000 */
[----:B------:R0:W-:Y:S04]  /*0bf0*/  STG.E.U16 desc[UR4][R28.64], R17 ;  /* 0x000000111c007986 */ /* 0x0001e8000c101504 */
[----:B-----5:R-:W-:-:S05]  /*0c00*/  HSETP2.GT.AND P1, PT, R26.H0_H0, R27.H0_H0, PT ;  /* 0x2000001b1a007234 */ /* 0x020fca0003f24800 */
[----:B------:R-:W-:Y:S02]  /*0c10*/  SEL R26, R27, R26, !P1 ;  /* 0x0000001a1b1a7207 */ /* 0x000fe40004800000 */
[----:B------:R-:W-:Y:S01]  /*0c20*/  ISETP.NE.AND P1, PT, R24, RZ, PT ;  /* 0x000000ff1800720c */ /* 0x000fe20003f25270 */
[----:B------:R1:W-:Y:S01]  /*0c30*/  STG.E.U16 desc[UR6][R22.64], R19 ;  /* 0x0000001316007986 */ /* 0x0003e2000c101506 */
[----:B0-----:R-:W-:-:S04]  /*0c40*/  IMAD.WIDE R16, R7, 0x2, R14 ;  /* 0x0000000207107825 */ /* 0x001fc800078e020e */
[----:B------:R-:W-:Y:S01]  /*0c50*/  IMAD.MOV R28, RZ, RZ, -R9 ;  /* 0x000000ffff1c7224 */ /* 0x000fe200078e0a09 */
[----:B------:R0:W-:Y:S01]  /*0c60*/  STG.E.U16 desc[UR4][R16.64], R27 ;  /* 0x0000001b10007986 */ /* 0x0001e2000c101504 */
[----:B-1----:R-:W-:Y:S01]  /*0c70*/  IMAD.WIDE R18, R8, 0x2, R14 ;  /* 0x0000000208127825 */ /* 0x002fe200078e020e */
[----:B------:R-:W-:-:S04]  /*0c80*/  PRMT R22, R26, 0x7610, R22 ;  /* 0x000076101a167816 */ /* 0x000fc80000000016 */
[----:B------:R0:W-:Y:S01]  /*0c90*/  STG.E.U16 desc[UR8][R18.64], R26 ;  /* 0x0000001a12007986 */ /* 0x0001e2000c101508 */
[C---:B------:R-:W-:Y:S02]  /*0ca0*/  IMAD R8, R28.reuse, 0x8, R8 ;  /* 0x000000081c087824 */ /* 0x040fe400078e0208 */
[C---:B------:R-:W-:Y:S02]  /*0cb0*/  IMAD R7, R28.reuse, 0x8, R7 ;  /* 0x000000081c077824 */ /* 0x040fe400078e0207 */
[C---:B------:R-:W-:Y:S02]  /*0cc0*/  IMAD R6, R28.reuse, 0x8, R6 ;  /* 0x000000081c067824 */ /* 0x040fe400078e0206 */
[C---:B------:R-:W-:Y:S02]  /*0cd0*/  IMAD R5, R28.reuse, 0x8, R5 ;  /* 0x000000081c057824 */ /* 0x040fe400078e0205 */
[C---:B------:R-:W-:Y:S02]  /*0ce0*/  IMAD R4, R28.reuse, 0x8, R4 ;  /* 0x000000081c047824 */ /* 0x040fe400078e0204 */
[----:B------:R-:W-:-:S02]  /*0cf0*/  IMAD R3, R28, 0x8, R3 ;  /* 0x000000081c037824 */ /* 0x000fc400078e0203 */
[C---:B------:R-:W-:Y:S02]  /*0d00*/  IMAD R0, R28.reuse, 0x8, R0 ;  /* 0x000000081c007824 */ /* 0x040fe400078e0200 */
[----:B------:R-:W-:Y:S01]  /*0d10*/  IMAD R25, R28, 0x8, R25 ;  /* 0x000000081c197824 */ /* 0x000fe200078e0219 */
[----:B0-----:R-:W-:Y:S06]  /*0d20*/  @P1 BRA `(.L_x_6) ;  /* 0xfffffff800bc1947 */ /* 0x001fec000383ffff */
[----:B------:R-:W-:Y:S05]  /*0d30*/  BSYNC.RECONVERGENT B0 ;  /* 0x0000000000007941 */ /* 0x000fea0003800200 */
.L_x_5:
[----:B------:R-:W-:Y:S05]  /*0d40*/  @!P0 EXIT ;  /* 0x000000000000894d */ /* 0x000fea0003800000 */
[----:B------:R-:W-:Y:S02]  /*0d50*/  ISETP.GE.U32.AND P1, PT, R20, 0x4, PT ;  /* 0x000000041400780c */ /* 0x000fe40003f26070 */
[----:B------:R-:W-:-:S04]  /*0d60*/  LOP3.LUT R0, R21, 0x3, RZ, 0xc0, !PT ;  /* 0x0000000315007812 */ /* 0x000fc800078ec0ff */
[----:B------:R-:W-:-:S07]  /*0d70*/  ISETP.NE.AND P0, PT, R0, RZ, PT ;  /* 0x000000ff0000720c */ /* 0x000fce0003f05270 */
[----:B------:R-:W-:Y:S06]  /*0d80*/  @!P1 BRA `(.L_x_7) ;  /* 0x0000000000949947 */ /* 0x000fec0003800000 */
[----:B------:R-:W1:Y:S01]  /*0d90*/  LDCU UR4, c[0x0][0x38c] ;  /* 0x00007180ff0477ac */ /* 0x000e620008000800 */
[C---:B------:R-:W-:Y:S02]  /*0da0*/  R2UR UR6, R10.reuse ;  /* 0x000000000a0672ca */ /* 0x040fe400000e0000 */
[C---:B------:R-:W-:Y:S02]  /*0db0*/  R2UR UR7, R11.reuse ;  /* 0x000000000b0772ca */ /* 0x040fe400000e0000 */
[----:B------:R-:W-:Y:S02]  /*0dc0*/  R2UR UR8, R10 ;  /* 0x000000000a0872ca */ /* 0x000fe400000e0000 */
[----:B------:R-:W-:Y:S01]  /*0dd0*/  R2UR UR9, R11 ;  /* 0x000000000b0972ca */ /* 0x000fe200000e0000 */
[----:B-1----:R-:W-:-:S04]  /*0de0*/  VIADD R23, R2, -UR4 ;  /* 0x8000000402177c36 */ /* 0x002fc80008000000 */
[C---:B0-----:R-:W-:Y:S01]  /*0df0*/  IMAD.WIDE R4, R23.reuse, 0x2, R12 ;  /* 0x0000000217047825 */ /* 0x041fe200078e020c */
[----:B------:R-:W-:-:S05]  /*0e00*/  IADD3 R3, PT, PT, R23, -UR4, RZ ;  /* 0x8000000417037c10 */ /* 0x000fca000fffe0ff */
[----:B------:R-:W2:Y:S01]  /*0e10*/  LDG.E.U16.CONSTANT R5, desc[UR6][R4.64] ;  /* 0x0000000604057981 */ /* 0x000ea2000c1e9500 */
[----:B------:R-:W-:-:S04]  /*0e20*/  IMAD.WIDE R8, R3, 0x2, R12 ;  /* 0x0000000203087825 */ /* 0x000fc800078e020c */
[----:B------:R-:W-:Y:S02]  /*0e30*/  VIADD R7, R3, -UR4 ;  /* 0x8000000403077c36 */ /* 0x000fe40008000000 */
[----:B------:R-:W3:Y:S02]  /*0e40*/  LDG.E.U16.CONSTANT R8, desc[UR8][R8.64] ;  /* 0x0000000808087981 */ /* 0x000ee4000c1e9500 */
[----:B------:R-:W-:-:S04]  /*0e50*/  IMAD.WIDE R16, R7, 0x2, R12 ;  /* 0x0000000207107825 */ /* 0x000fc800078e020c */
[----:B------:R-:W-:Y:S02]  /*0e60*/  VIADD R2, R7, -UR4 ;  /* 0x8000000407027c36 */ /* 0x000fe40008000000 */
[----:B------:R-:W4:Y:S02]  /*0e70*/  LDG.E.U16.CONSTANT R16, desc[UR6][R16.64] ;  /* 0x0000000610107981 */ /* 0x000f24000c1e9500 */
[----:B------:R-:W-:-:S06]  /*0e80*/  IMAD.WIDE R18, R2, 0x2, R12 ;  /* 0x0000000202127825 */ /* 0x000fcc00078e020c */
[----:B------:R-:W5:Y:S01]  /*0e90*/  LDG.E.U16.CONSTANT R18, desc[UR8][R18.64] ;  /* 0x0000000812127981 */ /* 0x000f62000c1e9500 */
[C---:B------:R-:W-:Y:S02]  /*0ea0*/  R2UR UR4, R10.reuse ;  /* 0x000000000a0472ca */ /* 0x040fe400000e0000 */
[C---:B------:R-:W-:Y:S02]  /*0eb0*/  R2UR UR5, R11.reuse ;  /* 0x000000000b0572ca */ /* 0x040fe400000e0000 */
[----:B------:R-:W-:Y:S02]  /*0ec0*/  R2UR UR10, R10 ;  /* 0x000000000a0a72ca */ /* 0x000fe400000e0000 */
[----:B------:R-:W-:Y:S02]  /*0ed0*/  R2UR UR11, R11 ;  /* 0x000000000b0b72ca */ /* 0x000fe400000e0000 */
[----:B--2---:R-:W-:-:S05]  /*0ee0*/  HSETP2.GT.AND P1, PT, R5.H0_H0, R22.H0_H0, PT ;  /* 0x2000001605007234 */ /* 0x004fca0003f24800 */
[----:B------:R-:W-:Y:S01]  /*0ef0*/  SEL R25, R22, R5, !P1 ;  /* 0x0000000516197207 */ /* 0x000fe20004800000 */
[----:B------:R-:W-:-:S04]  /*0f00*/  IMAD.WIDE R4, R23, 0x2, R14 ;  /* 0x0000000217047825 */ /* 0x000fc800078e020e */
[----:B---3--:R-:W-:Y:S01]  /*0f10*/  HSETP2.GT.AND P1, PT, R8.H0_H0, R25.H0_H0, PT ;  /* 0x2000001908007234 */ /* 0x008fe20003f24800 */
[----:B------:R1:W-:Y:S04]  /*0f20*/  STG.E.U16 desc[UR4][R4.64], R25 ;  /* 0x0000001904007986 */ /* 0x0003e8000c101504 */
[----:B------:R-:W-:Y:S01]  /*0f30*/  SEL R27, R25, R8, !P1 ;  /* 0x00000008191b7207 */ /* 0x000fe20004800000 */
[----:B------:R-:W-:-:S04]  /*0f40*/  IMAD.WIDE R8, R3, 0x2, R14 ;  /* 0x0000000203087825 */ /* 0x000fc800078e020e */
[----:B----4-:R-:W-:Y:S01]  /*0f50*/  HSETP2.GT.AND P1, PT, R16.H0_H0, R27.H0_H0, PT ;  /* 0x2000001b10007234 */ /* 0x010fe20003f24800 */
[----:B------:R1:W-:Y:S04]  /*0f60*/  STG.E.U16 desc[UR6][R8.64], R27 ;  /* 0x0000001b08007986 */ /* 0x0003e8000c101506 */
[----:B------:R-:W-:Y:S01]  /*0f70*/  SEL R29, R27, R16, !P1 ;  /* 0x000000101b1d7207 */ /* 0x000fe20004800000 */
[----:B------:R-:W-:-:S04]  /*0f80*/  IMAD.WIDE R16, R7, 0x2, R14 ;  /* 0x0000000207107825 */ /* 0x000fc800078e020e */
[----:B-----5:R-:W-:Y:S01]  /*0f90*/  HSETP2.GT.AND P1, PT, R18.H0_H0, R29.H0_H0, PT ;  /* 0x2000001d12007234 */ /* 0x020fe20003f24800 */
[----:B------:R-:W-:Y:S01]  /*0fa0*/  IMAD.WIDE R6, R2, 0x2, R14 ;  /* 0x0000000202067825 */ /* 0x000fe200078e020e */
[----:B------:R1:W-:Y:S03]  /*0fb0*/  STG.E.U16 desc[UR8][R16.64], R29 ;  /* 0x0000001d10007986 */ /* 0x0003e6000c101508 */
[----:B------:R-:W-:-:S05]  /*0fc0*/  SEL R3, R29, R18, !P1 ;  /* 0x000000121d037207 */ /* 0x000fca0004800000 */
[----:B------:R1:W-:Y:S03]  /*0fd0*/  STG.E.U16 desc[UR10][R6.64], R3 ;  /* 0x0000000306007986 */ /* 0x0003e6000c10150a */
.L_x_7:
[----:B------:R-:W-:Y:S05]  /*0fe0*/  @!P0 EXIT ;  /* 0x000000000000894d */ /* 0x000fea0003800000 */
[----:B------:R-:W-:Y:S02]  /*0ff0*/  ISETP.NE.AND P1, PT, R0, 0x1, PT ;  /* 0x000000010000780c */ /* 0x000fe40003f25270 */
[----:B------:R-:W-:-:S04]  /*1000*/  LOP3.LUT R21, R21, 0x1, RZ, 0xc0, !PT ;  /* 0x0000000115157812 */ /* 0x000fc800078ec0ff */
[----:B------:R-:W-:-:S07]  /*1010*/  ISETP.NE.U32.AND P0, PT, R21, 0x1, PT ;  /* 0x000000011500780c */ /* 0x000fce0003f05070 */
[----:B------:R-:W-:Y:S06]  /*1020*/  @!P1 BRA `(.L_x_8) ;  /* 0x0000000000649947 */ /* 0x000fec0003800000 */
[----:B------:R-:W2:Y:S01]  /*1030*/  LDCU UR4, c[0x0][0x38c] ;  /* 0x00007180ff0477ac */ /* 0x000ea20008000800 */
[----:B------:R-:W-:Y:S01]  /*1040*/  R2UR UR8, R10 ;  /* 0x000000000a0872ca */ /* 0x000fe200000e0000 */
[----:B01----:R-:W-:Y:S01]  /*1050*/  IMAD.WIDE R6, R2, 0x2, R14 ;  /* 0x0000000202067825 */ /* 0x003fe200078e020e */
[C---:B------:R-:W-:Y:S02]  /*1060*/  R2UR UR9, R11.reuse ;  /* 0x000000000b0972ca */ /* 0x040fe400000e0000 */
[C---:B------:R-:W-:Y:S02]  /*1070*/  R2UR UR6, R10.reuse ;  /* 0x000000000a0672ca */ /* 0x040fe400000e0000 */
[C---:B------:R-:W-:Y:S02]  /*1080*/  R2UR UR7, R11.reuse ;  /* 0x000000000b0772ca */ /* 0x040fe400000e0000 */
[----:B------:R-:W-:Y:S02]  /*1090*/  R2UR UR10, R10 ;  /* 0x000000000a0a72ca */ /* 0x000fe400000e0000 */
[----:B------:R-:W-:-:S05]  /*10a0*/  R2UR UR11, R11 ;  /* 0x000000000b0b72ca */ /* 0x000fca00000e0000 */
[----:B------:R-:W3:Y:S01]  /*10b0*/  LDG.E.U16 R6, desc[UR8][R6.64] ;  /* 0x0000000806067981 */ /* 0x000ee2000c1e1500 */
[----:B--2---:R-:W-:-:S04]  /*10c0*/  VIADD R9, R2, -UR4 ;  /* 0x8000000402097c36 */ /* 0x004fc80008000000 */
[----:B------:R-:W-:-:S04]  /*10d0*/  IMAD.WIDE R4, R9, 0x2, R12 ;  /* 0x0000000209047825 */ /* 0x000fc800078e020c */
[----:B------:R-:W-:Y:S02]  /*10e0*/  VIADD R2, R9, -UR4 ;  /* 0x8000000409027c36 */ /* 0x000fe40008000000 */
[----:B------:R-:W3:Y:S02]  /*10f0*/  LDG.E.U16.CONSTANT R5, desc[UR6][R4.64] ;  /* 0x0000000604057981 */ /* 0x000ee4000c1e9500 */
[----:B------:R-:W-:-:S06]  /*1100*/  IMAD.WIDE R16, R2, 0x2, R12 ;  /* 0x0000000202107825 */ /* 0x000fcc00078e020c */
[----:B------:R-:W2:Y:S01]  /*1110*/  LDG.E.U16.CONSTANT R16, desc[UR10][R16.64] ;  /* 0x0000000a10107981 */ /* 0x000ea2000c1e9500 */
[----:B------:R-:W-:Y:S02]  /*1120*/  R2UR UR4, R10 ;  /* 0x000000000a0472ca */ /* 0x000fe400000e0000 */
[----:B------:R-:W-:Y:S01]  /*1130*/  R2UR UR5, R11 ;  /* 0x000000000b0572ca */ /* 0x000fe200000e0000 */
[----:B------:R-:W-:Y:S01]  /*1140*/  IMAD.WIDE R8, R9, 0x2, R14 ;  /* 0x0000000209087825 */ /* 0x000fe200078e020e */
[----:B---3--:R-:W-:-:S05]  /*1150*/  HSETP2.GT.AND P1, PT, R5.H0_H0, R6.H0_H0, PT ;  /* 0x2000000605007234 */ /* 0x008fca0003f24800 */
[----:B------:R-:W-:-:S05]  /*1160*/  SEL R3, R6, R5, !P1 ;  /* 0x0000000506037207 */ /* 0x000fca0004800000 */
[----:B--2---:R-:W-:Y:S01]  /*1170*/  HSETP2.GT.AND P1, PT, R16.H0_H0, R3.H0_H0, PT ;  /* 0x2000000310007234 */ /* 0x004fe20003f24800 */
[----:B------:R-:W-:-:S04]  /*1180*/  IMAD.WIDE R6, R2, 0x2, R14 ;  /* 0x0000000202067825 */ /* 0x000fc800078e020e */
[----:B------:R-:W-:Y:S01]  /*1190*/  SEL R5, R3, R16, !P1 ;  /* 0x0000001003057207 */ /* 0x000fe20004800000 */
[----:B------:R2:W-:Y:S04]  /*11a0*/  STG.E.U16 desc[UR4][R8.64], R3 ;  /* 0x0000000308007986 */ /* 0x0005e8000c101504 */
[----:B------:R2:W-:Y:S03]  /*11b0*/  STG.E.U16 desc[UR6][R6.64], R5 ;  /* 0x0000000506007986 */ /* 0x0005e6000c101506 */
.L_x_8:
[----:B------:R-:W-:Y:S05]  /*11c0*/  @P0 EXIT ;  /* 0x000000000000094d */ /* 0x000fea0003800000 */
[----:B------:R-:W0:Y:S01]  /*11d0*/  LDCU UR4, c[0x0][0x38c] ;  /* 0x00007180ff0477ac */ /* 0x000e220008000800 */
[C---:B------:R-:W-:Y:S02]  /*11e0*/  R2UR UR8, R10.reuse ;  /* 0x000000000a0872ca */ /* 0x040fe400000e0000 */
[C---:B------:R-:W-:Y:S02]  /*11f0*/  R2UR UR9, R11.reuse ;  /* 0x000000000b0972ca */ /* 0x040fe400000e0000 */
[----:B------:R-:W-:Y:S02]  /*1200*/  R2UR UR6, R10 ;  /* 0x000000000a0672ca */ /* 0x000fe400000e0000 */
[----:B------:R-:W-:Y:S01]  /*1210*/  R2UR UR7, R11 ;  /* 0x000000000b0772ca */ /* 0x000fe200000e0000 */
[C---:B012---:R-:W-:Y:S02]  /*1220*/  VIADD R5, R2.reuse, -UR4 ;  /* 0x8000000402057c36 */ /* 0x047fe40008000000 */
[----:B------:R-:W-:-:S04]  /*1230*/  IMAD.WIDE R2, R2, 0x2, R14 ;  /* 0x0000000202027825 */ /* 0x000fc800078e020e */
[C---:B------:R-:W-:Y:S02]  /*1240*/  IMAD.WIDE R12, R5.reuse, 0x2, R12 ;  /* 0x00000002050c7825 */ /* 0x040fe400078e020c */
[----:B------:R-:W2:Y:S04]  /*1250*/  LDG.E.U16 R3, desc[UR8][R2.64] ;  /* 0x0000000802037981 */ /* 0x000ea8000c1e1500 */
[----:B------:R-:W2:Y:S01]  /*1260*/  LDG.E.U16.CONSTANT R12, desc[UR6][R12.64] ;  /* 0x000000060c0c7981 */ /* 0x000ea2000c1e9500 */
[----:B------:R-:W-:Y:S01]  /*1270*/  R2UR UR4, R10 ;  /* 0x000000000a0472ca */ /* 0x000fe200000e0000 */
[----:B------:R-:W-:Y:S01]  /*1280*/  IMAD.WIDE R14, R5, 0x2, R14 ;  /* 0x00000002050e7825 */ /* 0x000fe200078e020e */
[----:B------:R-:W-:Y:S02]  /*1290*/  R2UR UR5, R11 ;  /* 0x000000000b0572ca */ /* 0x000fe400000e0000 */
[----:B--2---:R-:W-:-:S05]  /*12a0*/  HSETP2.GT.AND P0, PT, R12.H0_H0, R3.H0_H0, PT ;  /* 0x200000030c007234 */ /* 0x004fca0003f04800 */
[----:B------:R-:W-:-:S06]  /*12b0*/  SEL R5, R3, R12, !P0 ;  /* 0x0000000c03057207 */ /* 0x000fcc0004000000 */
[----:B------:R-:W-:Y:S01]  /*12c0*/  STG.E.U16 desc[UR4][R14.64], R5 ;  /* 0x000000050e007986 */ /* 0x000fe2000c101504 */
[----:B------:R-:W-:Y:S05]  /*12d0*/  EXIT ;  /* 0x000000000000794d */ /* 0x000fea0003800000 */
.L_x_4:
[----:B------:R-:W0:Y:S01]  /*12e0*/  LDC.64 R2, c[0x0][0x398] ;  /* 0x0000e600ff027b82 */ /* 0x000e220000000a00 */
[----:B--2---:R-:W-:Y:S02]  /*12f0*/  R2UR UR4, R10 ;  /* 0x000000000a0472ca */ /* 0x004fe400000e0000 */
[----:B------:R-:W-:-:S05]  /*1300*/  R2UR UR5, R11 ;  /* 0x000000000b0572ca */ /* 0x000fca00000e0000 */
[----:B------:R-:W1:Y:S01]  /*1310*/  LDC.64 R4, c[0x0][0x3a0] ;  /* 0x0000e800ff047b82 */ /* 0x000e620000000a00 */
[----:B0-----:R-:W-:-:S07]  /*1320*/  IMAD.WIDE R8, R18, 0x2, R2 ;  /* 0x0000000212087825 */ /* 0x001fce00078e0202 */
[----:B------:R-:W2:Y:S01]  /*1330*/  LDG.E.U16.CONSTANT R9, desc[UR4][R8.64] ;  /* 0x0000000408097981 */ /* 0x000ea2000c1e9500 */
[----:B------:R-:W-:Y:S01]  /*1340*/  ISETP.GE.AND P0, PT, R0, 0x2, PT ;  /* 0x000000020000780c */ /* 0x000fe20003f06270 */
[----:B-1----:R-:W-:-:S05]  /*1350*/  IMAD.WIDE R6, R18, 0x2, R4 ;  /* 0x0000000212067825 */ /* 0x002fca00078e0204 */
[----:B--2---:R0:W-:Y:S07]  /*1360*/  STG.E.U16 desc[UR4][R6.64], R9 ;  /* 0x0000000906007986 */ /* 0x0041ee000c101504 */
[----:B------:R-:W-:Y:S05]  /*1370*/  @!P0 EXIT ;  /* 0x000000000000894d */ /* 0x000fea0003800000 */
[----:B0-----:R-:W-:Y:S01]  /*1380*/  VIADD R6, R0, 0xfffffffe ;  /* 0xfffffffe00067836 */ /* 0x001fe20000000000 */
[----:B------:R-:W-:Y:S02]  /*1390*/  LOP3.LUT R19, R21, 0x7, RZ, 0xc0, !PT ;  /* 0x0000000715137812 */ /* 0x000fe400078ec0ff */
[----:B------:R-:W-:Y:S02]  /*13a0*/  PRMT R28, R9, 0x7610, R28 ;  /* 0x00007610091c7816 */ /* 0x000fe4000000001c */
[----:B------:R-:W-:Y:S02]  /*13b0*/  ISETP.GE.U32.AND P1, PT, R6, 0x7, PT ;  /* 0x000000070600780c */ /* 0x000fe40003f26070 */
[----:B------:R-:W-:-:S11]  /*13c0*/  ISETP.NE.AND P0, PT, R19, RZ, PT ;  /* 0x000000ff1300720c */ /* 0x000fd60003f05270 */
[----:B------:R-:W-:Y:S05]  /*13d0*/  @!P1 BRA `(.L_x_9) ;  /* 0x0000000400209947 */ /* 0x000fea0003800000 */
[----:B------:R-:W0:Y:S01]  /*13e0*/  LDC R23, c[0x0][0x38c] ;  /* 0x0000e300ff177b82 */ /* 0x000e220000000800 */
[----:B------:R-:W-:Y:S01]  /*13f0*/  IMAD R0, R17, R0, RZ ;  /* 0x0000000011007224 */ /* 0x000fe200078e02ff */
[----:B------:R-:W-:Y:S01]  /*1400*/  LOP3.LUT R20, R21, 0xfffffff8, RZ, 0xc0, !PT ;  /* 0xfffffff815147812 */ /* 0x000fe200078ec0ff */
[----:B------:R-:W-:Y:S04]  /*1410*/  BSSY.RECONVERGENT B0, `(.L_x_9) ;  /* 0x0000044000007945 */ /* 0x000fe80003800200 */
[----:B------:R-:W-:Y:S02]  /*1420*/  IMAD.MOV R20, RZ, RZ, -R20 ;  /* 0x000000ffff147224 */ /* 0x000fe400078e0a14 */
[----:B0-----:R-:W-:-:S04]  /*1430*/  IMAD R27, R0, R23, R23 ;  /* 0x00000017001b7224 */ /* 0x001fc800078e0217 */
[----:B------:R-:W-:-:S07]  /*1440*/  IMAD.IADD R27, R16, 0x1, R27 ;  /* 0x00000001101b7824 */ /* 0x000fce00078e021b */
.L_x_10:
[C---:B------:R-:W-:Y:S01]  /*1450*/  R2UR UR4, R10.reuse ;  /* 0x000000000a0472ca */ /* 0x040fe200000e0000 */
[----:B--2---:R-:W-:Y:S01]  /*1460*/  IMAD.WIDE R6, R27, 0x2, R2 ;  /* 0x000000021b067825 */ /* 0x004fe200078e0202 */
[C---:B------:R-:W-:Y:S02]  /*1470*/  R2UR UR5, R11.reuse ;  /* 0x000000000b0572ca */ /* 0x040fe400000e0000 */
[----:B------:R-:W-:Y:S02]  /*1480*/  R2UR UR6, R10 ;  /* 0x000000000a0672ca */ /* 0x000fe400000e0000 */
[----:B------:R-:W-:Y:S01]  /*1490*/  R2UR UR7, R11 ;  /* 0x000000000b0772ca */ /* 0x000fe200000e0000 */
[----:B------:R-:W-:-:S08]  /*14a0*/  IMAD.WIDE R8, R23, 0x2, R6 ;  /* 0x0000000217087825 */ /* 0x000fd000078e0206 */
[----:B------:R-:W2:Y:S04]  /*14b0*/  LDG.E.U16.CONSTANT R0, desc[UR4][R6.64] ;  /* 0x0000000406007981 */ /* 0x000ea8000c1e9500 */
[----:B------:R0:W3:Y:S02]  /*14c0*/  LDG.E.U16.CONSTANT R25, desc[UR6][R8.64] ;  /* 0x0000000608197981 */ /* 0x0000e4000c1e9500 */
[----:B0-----:R-:W-:-:S05]  /*14d0*/  IMAD.WIDE R8, R23, 0x2, R8 ;  /* 0x0000000217087825 */ /* 0x001fca00078e0208 */
[----:B------:R-:W4:Y:S01]  /*14e0*/  LDG.E.U16.CONSTANT R14, desc[UR4][R8.64] ;  /* 0x00000004080e7981 */ /* 0x000f22000c1e9500 */
[----:B------:R-:W-:-:S05]  /*14f0*/  IMAD.WIDE R16, R23, 0x2, R8 ;  /* 0x0000000217107825 */ /* 0x000fca00078e0208 */
[----:B------:R0:W5:Y:S02]  /*1500*/  LDG.E.U16.CONSTANT R15, desc[UR6][R16.64] ;  /* 0x00000006100f7981 */ /* 0x000164000c1e9500 */
[----:B0-----:R-:W-:-:S05]  /*1510*/  IMAD.WIDE R16, R23, 0x2, R16 ;  /* 0x0000000217107825 */ /* 0x001fca00078e0210 */
[----:B------:R-:W5:Y:S01]  /*1520*/  LDG.E.U16.CONSTANT R29, desc[UR4][R16.64] ;  /* 0x00000004101d7981 */ /* 0x000f62000c1e9500 */
[----:B------:R-:W-:-:S05]  /*1530*/  IMAD.WIDE R12, R23, 0x2, R16 ;  /* 0x00000002170c7825 */ /* 0x000fca00078e0210 */
[----:B------:R0:W5:Y:S01]  /*1540*/  LDG.E.U16.CONSTANT R26, desc[UR6][R12.64] ;  /* 0x000000060c1a7981 */ /* 0x000162000c1e9500 */
[----:B------:R-:W-:-:S05]  /*1550*/  IMAD.WIDE R6, R23, 0x2, R12 ;  /* 0x0000000217067825 */ /* 0x000fca00078e020c */
[----:B------:R1:W5:Y:S01]  /*1560*/  LDG.E.U16.CONSTANT R24, desc[UR4][R6.64] ;  /* 0x0000000406187981 */ /* 0x000362000c1e9500 */
[----:B------:R-:W-:-:S05]  /*1570*/  IMAD.WIDE R8, R23, 0x2, R6 ;  /* 0x0000000217087825 */ /* 0x000fca00078e0206 */
[----:B------:R5:W5:Y:S01]  /*1580*/  LDG.E.U16.CONSTANT R22, desc[UR6][R8.64] ;  /* 0x0000000608167981 */ /* 0x000b62000c1e9500 */
[----:B0-----:R-:W-:Y:S01]  /*1590*/  IMAD.WIDE R12, R27, 0x2, R4 ;  /* 0x000000021b0c7825 */ /* 0x001fe200078e0204 */
[----:B------:R-:W-:Y:S02]  /*15a0*/  R2UR UR8, R10 ;  /* 0x000000000a0872ca */ /* 0x000fe400000e0000 */
[----:B------:R-:W-:Y:S01]  /*15b0*/  R2UR UR9, R11 ;  /* 0x000000000b0972ca */ /* 0x000fe200000e0000 */
[----:B------:R-:W-:Y:S01]  /*15c0*/  VIADD R20, R20, 0x8 ;  /* 0x0000000814147836 */ /* 0x000fe20000000000 */
[C---:B------:R-:W-:Y:S01]  /*15d0*/  R2UR UR10, R10.reuse ;  /* 0x000000000a0a72ca */ /* 0x040fe200000e0000 */
[----:B------:R-:W-:Y:S01]  /*15e0*/  IMAD R18, R23, 0x8, R18 ;  /* 0x0000000817127824 */ /* 0x000fe200078e0212 */
[----:B------:R-:W-:Y:S01]  /*15f0*/  R2UR UR11, R11 ;  /* 0x000000000b0b72ca */ /* 0x000fe200000e0000 */
[----:B------:R-:W-:Y:S01]  /*1600*/  IMAD R27, R23, 0x8, R27 ;  /* 0x00000008171b7824 */ /* 0x000fe200078e021b */
[----:B------:R-:W-:-:S02]  /*1610*/  R2UR UR12, R10 ;  /* 0x000000000a0c72ca */ /* 0x000fc400000e0000 */
[----:B------:R-:W-:Y:S02]  /*1620*/  R2UR UR13, R11 ;  /* 0x000000000b0d72ca */ /* 0x000fe400000e0000 */
[----:B--2---:R-:W-:-:S05]  /*1630*/  HSETP2.GT.AND P1, PT, R0.H0_H0, R28.H0_H0, PT ;  /* 0x2000001c00007234 */ /* 0x004fca0003f24800 */
[----:B-1----:R-:W-:-:S05]  /*1640*/  SEL R6, R28, R0, !P1 ;  /* 0x000000001c067207 */ /* 0x002fca0004800000 */
[----:B---3--:R-:W-:Y:S01]  /*1650*/  HSETP2.GT.AND P1, PT, R25.H0_H0, R6.H0_H0, PT ;  /* 0x2000000619007234 */ /* 0x008fe20003f24800 */
[----:B------:R0:W-:Y:S04]  /*1660*/  STG.E.U16 desc[UR4][R12.64], R6 ;  /* 0x000000060c007986 */ /* 0x0001e8000c101504 */
[----:B------:R-:W-:-:S05]  /*1670*/  SEL R25, R6, R25, !P1 ;  /* 0x0000001906197207 */ /* 0x000fca0004800000 */
[----:B----4-:R-:W-:-:S05]  /*1680*/  HSETP2.GT.AND P1, PT, R14.H0_H0, R25.H0_H0, PT ;  /* 0x200000190e007234 */ /* 0x010fca0003f24800 */
[----:B------:R-:W-:-:S05]  /*1690*/  SEL R28, R25, R14, !P1 ;  /* 0x0000000e191c7207 */ /* 0x000fca0004800000 */
[----:B-----5:R-:W-:-:S05]  /*16a0*/  HSETP2.GT.AND P1, PT, R15.H0_H0, R28.H0_H0, PT ;  /* 0x2000001c0f007234 */ /* 0x020fca0003f24800 */
[----:B------:R-:W-:Y:S01]  /*16b0*/  SEL R0, R28, R15, !P1 ;  /* 0x0000000f1c007207 */ /* 0x000fe20004800000 */
[----:B------:R-:W-:-:S04]  /*16c0*/  IMAD.WIDE R14, R23, 0x2, R12 ;  /* 0x00000002170e7825 */ /* 0x000fc800078e020c */
[----:B------:R-:W-:Y:S01]  /*16d0*/  HSETP2.GT.AND P1, PT, R29.H0_H0, R0.H0_H0, PT ;  /* 0x200000001d007234 */ /* 0x000fe20003f24800 */
[----:B------:R-:W-:Y:S01]  /*16e0*/  STG.E.U16 desc[UR6][R14.64], R25 ;  /* 0x000000190e007986 */ /* 0x000fe2000c101506 */
[----:B------:R-:W-:-:S03]  /*16f0*/  IMAD.WIDE R16, R23, 0x2, R14 ;  /* 0x0000000217107825 */ /* 0x000fc600078e020e */
[----:B------:R-:W-:Y:S02]  /*1700*/  SEL R29, R0, R29, !P1 ;  /* 0x0000001d001d7207 */ /* 0x000fe40004800000 */
[----:B------:R1:W-:Y:S01]  /*1710*/  STG.E.U16 desc[UR4][R16.64], R28 ;  /* 0x0000001c10007986 */ /* 0x0003e2000c101504 */
[----:B------:R-:W-:Y:S02]  /*1720*/  IMAD.WIDE R8, R23, 0x2, R16 ;  /* 0x0000000217087825 */ /* 0x000fe400078e0210 */
[----:B------:R-:W-:-:S03]  /*1730*/  HSETP2.GT.AND P1, PT, R26.H0_H0, R29.H0_H0, PT ;  /* 0x2000001d1a007234 */ /* 0x000fc60003f24800 */
[----:B------:R2:W-:Y:S01]  /*1740*/  STG.E.U16 desc[UR6][R8.64], R0 ;  /* 0x0000000008007986 */ /* 0x0005e2000c101506 */
[----:B0-----:R-:W-:Y:S01]  /*1750*/  IMAD.WIDE R6, R23, 0x2, R8 ;  /* 0x0000000217067825 */ /* 0x001fe200078e0208 */
[----:B------:R-:W-:-:S04]  /*1760*/  SEL R26, R29, R26, !P1 ;  /* 0x0000001a1d1a7207 */ /* 0x000fc80004800000 */
[----:B------:R2:W-:Y:S01]  /*1770*/  STG.E.U16 desc[UR4][R6.64], R29 ;  /* 0x0000001d06007986 */ /* 0x0005e2000c101504 */
[----:B------:R-:W-:Y:S01]  /*1780*/  HSETP2.GT.AND P1, PT, R24.H0_H0, R26.H0_H0, PT ;  /* 0x2000001a18007234 */ /* 0x000fe20003f24800 */
[----:B------:R-:W-:-:S04]  /*1790*/  IMAD.WIDE R12, R23, 0x2, R6 ;  /* 0x00000002170c7825 */ /* 0x000fc800078e0206 */
[----:B-1----:R-:W-:Y:S01]  /*17a0*/  SEL R17, R26, R24, !P1 ;  /* 0x000000181a117207 */ /* 0x002fe20004800000 */
[----:B------:R2:W-:Y:S01]  /*17b0*/  STG.E.U16 desc[UR8][R12.64], R26 ;  /* 0x0000001a0c007986 */ /* 0x0005e2000c101508 */
[----:B------:R-:W-:-:S03]  /*17c0*/  IMAD.WIDE R14, R23, 0x2, R12 ;  /* 0x00000002170e7825 */ /* 0x000fc600078e020c */
[----:B------:R-:W-:Y:S02]  /*17d0*/  HSETP2.GT.AND P1, PT, R22.H0_H0, R17.H0_H0, PT ;  /* 0x2000001116007234 */ /* 0x000fe40003f24800 */
[----:B------:R2:W-:Y:S01]  /*17e0*/  STG.E.U16 desc[UR10][R14.64], R17 ;  /* 0x000000110e007986 */ /* 0x0005e2000c10150a */
[----:B------:R-:W-:Y:S02]  /*17f0*/  IMAD.WIDE R24, R23, 0x2, R14 ;  /* 0x0000000217187825 */ /* 0x000fe400078e020e */
[----:B------:R-:W-:Y:S02]  /*1800*/  SEL R22, R17, R22, !P1 ;  /* 0x0000001611167207 */ /* 0x000fe40004800000 */
[----:B------:R-:W-:Y:S02]  /*1810*/  ISETP.NE.AND P1, PT, R20, RZ, PT ;  /* 0x000000ff1400720c */ /* 0x000fe40003f25270 */
[----:B------:R-:W-:Y:S01]  /*1820*/  PRMT R28, R22, 0x7610, R28 ;  /* 0x00007610161c7816 */ /* 0x000fe2000000001c */
[----:B------:R2:W-:Y:S10]  /*1830*/  STG.E.U16 desc[UR12][R24.64], R22 ;  /* 0x0000001618007986 */ /* 0x0005f4000c10150c */
[----:B------:R-:W-:Y:S05]  /*1840*/  @P1 BRA `(.L_x_10) ;  /* 0xfffffffc00001947 */ /* 0x000fea000383ffff */
[----:B------:R-:W-:Y:S05]  /*1850*/  BSYNC.RECONVERGENT B0 ;  /* 0x0000000000007941 */ /* 0x000fea0003800200 */
.L_x_9:
[----:B------:R-:W-:Y:S05]  /*1860*/  @!P0 EXIT ;  /* 0x000000000000894d */ /* 0x000fea0003800000 */
[----:B------:R-:W-:Y:S02]  /*1870*/  ISETP.GE.U32.AND P1, PT, R19, 0x4, PT ;  /* 0x000000041300780c */ /* 0x000fe40003f26070 */
[----:B--2---:R-:W-:-:S04]  /*1880*/  LOP3.LUT R0, R21, 0x3, RZ, 0xc0, !PT ;  /* 0x0000000315007812 */ /* 0x004fc800078ec0ff */
[----:B------:R-:W-:-:S07]  /*1890*/  ISETP.NE.AND P0, PT, R0, RZ, PT ;  /* 0x000000ff0000720c */ /* 0x000fce0003f05270 */
[----:B------:R-:W-:Y:S06]  /*18a0*/  @!P1 BRA `(.L_x_11) ;  /* 0x0000000000909947 */ /* 0x000fec0003800000 */
[----:B------:R-:W0:Y:S01]  /*18b0*/  LDC R7, c[0x0][0x38c] ;  /* 0x0000e300ff077b82 */ /* 0x000e220000000800 */
[C---:B------:R-:W-:Y:S02]  /*18c0*/  R2UR UR4, R10.reuse ;  /* 0x000000000a0472ca */ /* 0x040fe400000e0000 */
[C---:B------:R-:W-:Y:S02]  /*18d0*/  R2UR UR5, R11.reuse ;  /* 0x000000000b0572ca */ /* 0x040fe400000e0000 */
[----:B------:R-:W-:Y:S02]  /*18e0*/  R2UR UR6, R10 ;  /* 0x000000000a0672ca */ /* 0x000fe400000e0000 */
[----:B------:R-:W-:Y:S01]  /*18f0*/  R2UR UR7, R11 ;  /* 0x000000000b0772ca */ /* 0x000fe200000e0000 */
[----:B0-----:R-:W-:-:S04]  /*1900*/  IMAD.IADD R9, R18, 0x1, R7 ;  /* 0x0000000112097824 */ /* 0x001fc800078e0207 */
[----:B------:R-:W-:-:S05]  /*1910*/  IMAD.WIDE R12, R9, 0x2, R2 ;  /* 0x00000002090c7825 */ /* 0x000fca00078e0202 */
[----:B------:R0:W2:Y:S01]  /*1920*/  LDG.E.U16.CONSTANT R23, desc[UR4][R12.64] ;  /* 0x000000040c177981 */ /* 0x0000a2000c1e9500 */
[----:B------:R-:W-:-:S05]  /*1930*/  IMAD.WIDE R14, R7, 0x2, R12 ;  /* 0x00000002070e7825 */ /* 0x000fca00078e020c */
[----:B------:R1:W3:Y:S01]  /*1940*/  LDG.E.U16.CONSTANT R6, desc[UR6][R14.64] ;  /* 0x000000060e067981 */ /* 0x0002e2000c1e9500 */
[----:B------:R-:W-:-:S05]  /*1950*/  IMAD.WIDE R16, R7, 0x2, R14 ;  /* 0x0000000207107825 */ /* 0x000fca00078e020e */
[----:B------:R4:W5:Y:S01]  /*1960*/  LDG.E.U16.CONSTANT R8, desc[UR4][R16.64] ;  /* 0x0000000410087981 */ /* 0x000962000c1e9500 */
[----:B------:R-:W-:-:S06]  /*1970*/  IMAD.WIDE R18, R7, 0x2, R16 ;  /* 0x0000000207127825 */ /* 0x000fcc00078e0210 */
[----:B------:R-:W5:Y:S01]  /*1980*/  LDG.E.U16.CONSTANT R18, desc[UR6][R18.64] ;  /* 0x0000000612127981 */ /* 0x000f62000c1e9500 */
[----:B0-----:R-:W-:Y:S01]  /*1990*/  IMAD.WIDE R12, R9, 0x2, R4 ;  /* 0x00000002090c7825 */ /* 0x001fe200078e0204 */
[C---:B------:R-:W-:Y:S02]  /*19a0*/  R2UR UR8, R10.reuse ;  /* 0x000000000a0872ca */ /* 0x040fe400000e0000 */
[----:B------:R-:W-:Y:S02]  /*19b0*/  R2UR UR9, R11 ;  /* 0x000000000b0972ca */ /* 0x000fe400000e0000 */
[----:B------:R-:W-:Y:S01]  /*19c0*/  R2UR UR10, R10 ;  /* 0x000000000a0a72ca */ /* 0x000fe200000e0000 */
[----:B-1----:R-:W-:Y:S01]  /*19d0*/  IMAD.WIDE R14, R7, 0x2, R12 ;  /* 0x00000002070e7825 */ /* 0x002fe200078e020c */
[----:B------:R-:W-:-:S03]  /*19e0*/  R2UR UR11, R11 ;  /* 0x000000000b0b72ca */ /* 0x000fc600000e0000 */
[----:B----4-:R-:W-:Y:S01]  /*19f0*/  IMAD.WIDE R16, R7, 0x2, R14 ;  /* 0x0000000207107825 */ /* 0x010fe200078e020e */
[----:B--2---:R-:W-:-:S05]  /*1a00*/  HSETP2.GT.AND P1, PT, R23.H0_H0, R28.H0_H0, PT ;  /* 0x2000001c17007234 */ /* 0x004fca0003f24800 */
[----:B------:R-:W-:Y:S01]  /*1a10*/  SEL R25, R28, R23, !P1 ;  /* 0x000000171c197207 */ /* 0x000fe20004800000 */
[----:B------:R-:W-:-:S04]  /*1a20*/  IMAD.WIDE R22, R7, 0x2, R16 ;  /* 0x0000000207167825 */ /* 0x000fc800078e0210 */
[----:B---3--:R-:W-:Y:S01]  /*1a30*/  HSETP2.GT.AND P1, PT, R6.H0_H0, R25.H0_H0, PT ;  /* 0x2000001906007234 */ /* 0x008fe20003f24800 */
[----:B------:R0:W-:Y:S04]  /*1a40*/  STG.E.U16 desc[UR4][R12.64], R25 ;  /* 0x000000190c007986 */ /* 0x0001e8000c101504 */
[----:B------:R-:W-:-:S05]  /*1a50*/  SEL R27, R25, R6, !P1 ;  /* 0x00000006191b7207 */ /* 0x000fca0004800000 */
[----:B-----5:R-:W-:Y:S01]  /*1a60*/  HSETP2.GT.AND P1, PT, R8.H0_H0, R27.H0_H0, PT ;  /* 0x2000001b08007234 */ /* 0x020fe20003f24800 */
[----:B------:R0:W-:Y:S04]  /*1a70*/  STG.E.U16 desc[UR6][R14.64], R27 ;  /* 0x0000001b0e007986 */ /* 0x0001e8000c101506 */
[----:B------:R-:W-:-:S05]  /*1a80*/  SEL R29, R27, R8, !P1 ;  /* 0x000000081b1d7207 */ /* 0x000fca0004800000 */
[----:B------:R-:W-:Y:S01]  /*1a90*/  HSETP2.GT.AND P1, PT, R18.H0_H0, R29.H0_H0, PT ;  /* 0x2000001d12007234 */ /* 0x000fe20003f24800 */
[----:B------:R0:W-:Y:S04]  /*1aa0*/  STG.E.U16 desc[UR8][R16.64], R29 ;  /* 0x0000001d10007986 */ /* 0x0001e8000c101508 */
[----:B------:R-:W-:Y:S01]  /*1ab0*/  SEL R19, R29, R18, !P1 ;  /* 0x000000121d137207 */ /* 0x000fe20004800000 */
[----:B------:R-:W-:-:S04]  /*1ac0*/  IMAD R18, R7, 0x2, R9 ;  /* 0x0000000207127824 */ /* 0x000fc800078e0209 */
[----:B------:R0:W-:Y:S01]  /*1ad0*/  STG.E.U16 desc[UR10][R22.64], R19 ;  /* 0x0000001316007986 */ /* 0x0001e2000c10150a */
[----:B------:R-:W-:-:S07]  /*1ae0*/  IMAD.IADD R18, R18, 0x1, R7 ;  /* 0x0000000112127824 */ /* 0x000fce00078e0207 */
.L_x_11:
[----:B------:R-:W-:Y:S05]  /*1af0*/  @!P0 EXIT ;  /* 0x000000000000894d */ /* 0x000fea0003800000 */
[----:B------:R-:W-:Y:S02]  /*1b00*/  ISETP.NE.AND P1, PT, R0, 0x1, PT ;  /* 0x000000010000780c */ /* 0x000fe40003f25270 */
[----:B------:R-:W-:-:S04]  /*1b10*/  LOP3.LUT R21, R21, 0x1, RZ, 0xc0, !PT ;  /* 0x0000000115157812 */ /* 0x000fc800078ec0ff */
[----:B------:R-:W-:-:S07]  /*1b20*/  ISETP.NE.U32.AND P0, PT, R21, 0x1, PT ;  /* 0x000000011500780c */ /* 0x000fce0003f05070 */
[----:B------:R-:W-:Y:S06]  /*1b30*/  @!P1 BRA `(.L_x_12) ;  /* 0x00000000005c9947 */ /* 0x000fec0003800000 */
[----:B------:R-:W0:Y:S01]  /*1b40*/  LDC R21, c[0x0][0x38c] ;  /* 0x0000e300ff157b82 */ /* 0x000e220000000800 */
[C---:B------:R-:W-:Y:S02]  /*1b50*/  R2UR UR6, R10.reuse ;  /* 0x000000000a0672ca */ /* 0x040fe400000e0000 */
[C---:B------:R-:W-:Y:S02]  /*1b60*/  R2UR UR7, R11.reuse ;  /* 0x000000000b0772ca */ /* 0x040fe400000e0000 */
[C---:B------:R-:W-:Y:S02]  /*1b70*/  R2UR UR4, R10.reuse ;  /* 0x000000000a0472ca */ /* 0x040fe400000e0000 */
[C---:B------:R-:W-:Y:S02]  /*1b80*/  R2UR UR5, R11.reuse ;  /* 0x000000000b0572ca */ /* 0x040fe400000e0000 */
[----:B------:R-:W-:Y:S02]  /*1b90*/  R2UR UR8, R10 ;  /* 0x000000000a0872ca */ /* 0x000fe400000e0000 */
[----:B------:R-:W-:Y:S01]  /*1ba0*/  R2UR UR9, R11 ;  /* 0x000000000b0972ca */ /* 0x000fe200000e0000 */
[----:B0-----:R-:W-:-:S02]  /*1bb0*/  IMAD.IADD R16, R18, 0x1, R21 ;  /* 0x0000000112107824 */ /* 0x001fc400078e0215 */
[----:B------:R-:W-:-:S04]  /*1bc0*/  IMAD.WIDE R18, R18, 0x2, R4 ;  /* 0x0000000212127825 */ /* 0x000fc800078e0204 */
[----:B------:R-:W-:Y:S01]  /*1bd0*/  IMAD.WIDE R12, R16, 0x2, R2 ;  /* 0x00000002100c7825 */ /* 0x000fe200078e0202 */
[----:B------:R0:W2:Y:S04]  /*1be0*/  LDG.E.U16 R0, desc[UR6][R18.64] ;  /* 0x0000000612007981 */ /* 0x0000a8000c1e1500 */
[----:B------:R-:W2:Y:S01]  /*1bf0*/  LDG.E.U16.CONSTANT R17, desc[UR4][R12.64] ;  /* 0x000000040c117981 */ /* 0x000ea2000c1e9500 */
[----:B------:R-:W-:-:S06]  /*1c00*/  IMAD.WIDE R14, R21, 0x2, R12 ;  /* 0x00000002150e7825 */ /* 0x000fcc00078e020c */
[----:B------:R-:W3:Y:S01]  /*1c10*/  LDG.E.U16.CONSTANT R14, desc[UR8][R14.64] ;  /* 0x000000080e0e7981 */ /* 0x000ee2000c1e9500 */
[----:B------:R-:W-:-:S04]  /*1c20*/  IMAD.WIDE R6, R21, 0x2, R18 ;  /* 0x0000000215067825 */ /* 0x000fc800078e0212 */
[----:B0-----:R-:W-:Y:S02]  /*1c30*/  IMAD.IADD R18, R16, 0x1, R21 ;  /* 0x0000000110127824 */ /* 0x001fe400078e0215 */
[----:B------:R-:W-:Y:S01]  /*1c40*/  IMAD.WIDE R8, R21, 0x2, R6 ;  /* 0x0000000215087825 */ /* 0x000fe200078e0206 */
[----:B--2---:R-:W-:-:S05]  /*1c50*/  HSETP2.GT.AND P1, PT, R17.H0_H0, R0.H0_H0, PT ;  /* 0x2000000011007234 */ /* 0x004fca0003f24800 */
[----:B------:R-:W-:-:S05]  /*1c60*/  SEL R17, R0, R17, !P1 ;  /* 0x0000001100117207 */ /* 0x000fca0004800000 */
[----:B---3--:R-:W-:Y:S01]  /*1c70*/  HSETP2.GT.AND P1, PT, R14.H0_H0, R17.H0_H0, PT ;  /* 0x200000110e007234 */ /* 0x008fe20003f24800 */
[----:B------:R1:W-:Y:S04]  /*1c80*/  STG.E.U16 desc[UR4][R6.64], R17 ;  /* 0x0000001106007986 */ /* 0x0003e8000c101504 */
[----:B------:R-:W-:-:S05]  /*1c90*/  SEL R19, R17, R14, !P1 ;  /* 0x0000000e11137207 */ /* 0x000fca0004800000 */
[----:B------:R1:W-:Y:S03]  /*1ca0*/  STG.E.U16 desc[UR6][R8.64], R19 ;  /* 0x0000001308007986 */ /* 0x0003e6000c101506 */
.L_x_12:
[----:B------:R-:W-:Y:S05]  /*1cb0*/  @P0 EXIT ;  /* 0x000000000000094d */ /* 0x000fea0003800000 */
[----:B0-----:R-:W0:Y:S01]  /*1cc0*/  LDC R13, c[0x0][0x38c] ;  /* 0x0000e300ff0d7b82 */ /* 0x001e220000000800 */
[----:B------:R-:W-:Y:S01]  /*1cd0*/  R2UR UR6, R10 ;  /* 0x000000000a0672ca */ /* 0x000fe200000e0000 */
[----:B------:R-:W-:Y:S01]  /*1ce0*/  IMAD.WIDE R4, R18, 0x2, R4 ;  /* 0x0000000212047825 */ /* 0x000fe200078e0204 */
[C---:B------:R-:W-:Y:S02]  /*1cf0*/  R2UR UR7, R11.reuse ;  /* 0x000000000b0772ca */ /* 0x040fe400000e0000 */
[----:B------:R-:W-:Y:S02]  /*1d00*/  R2UR UR4, R10 ;  /* 0x000000000a0472ca */ /* 0x000fe400000e0000 */
[----:B------:R-:W-:-:S09]  /*1d10*/  R2UR UR5, R11 ;  /* 0x000000000b0572ca */ /* 0x000fd200000e0000 */
[----:B-1----:R-:W2:Y:S01]  /*1d20*/  LDG.E.U16 R9, desc[UR6][R4.64] ;  /* 0x0000000604097981 */ /* 0x002ea2000c1e1500 */
[----:B0-----:R-:W-:-:S04]  /*1d30*/  IMAD.IADD R7, R18, 0x1, R13 ;  /* 0x0000000112077824 */ /* 0x001fc800078e020d */
[----:B------:R-:W-:-:S06]  /*1d40*/  IMAD.WIDE R2, R7, 0x2, R2 ;  /* 0x0000000207027825 */ /* 0x000fcc00078e0202 */
[----:B------:R-:W2:Y:S01]  /*1d50*/  LDG.E.U16.CONSTANT R2, desc[UR4][R2.64] ;  /* 0x0000000402027981 */ /* 0x000ea2000c1e9500 */
[----:B------:R-:W-:Y:S01]  /*1d60*/  IMAD.WIDE R6, R13, 0x2, R4 ;  /* 0x000000020d067825 */ /* 0x000fe200078e0204 */
[----:B--2---:R-:W-:-:S05]  /*1d70*/  HSETP2.GT.AND P0, PT, R2.H0_H0, R9.H0_H0, PT ;  /* 0x2000000902007234 */ /* 0x004fca0003f04800 */
[----:B------:R-:W-:-:S05]  /*1d80*/  SEL R9, R9, R2, !P0 ;  /* 0x0000000209097207 */ /* 0x000fca0004000000 */
[----:B------:R-:W-:Y:S01]  /*1d90*/  STG.E.U16 desc[UR4][R6.64], R9 ;  /* 0x0000000906007986 */ /* 0x000fe2000c101504 */
[----:B------:R-:W-:Y:S05]  /*1da0*/  EXIT ;  /* 0x000000000000794d */ /* 0x000fea0003800000 */
.L_x_13:
[----:B------:R-:W-:-:S00]  /*1db0*/  BRA `(.L_x_13) ;  /* 0xfffffffc00fc7947 */ /* 0x000fc0000383ffff */
[----:B------:R-:W-:-:S00]  /*1dc0*/  NOP ;  /* 0x0000000000007918 */ /* 0x000fc00000000000 */
        /* <DEDUP_REMOVED lines=11> */
.L_x_48:


//--------------------- .text._ZN11chainer_trt6plugin27horizontal_directed_poolingI6__halfEEviiiibPKT_PS3_ --------------------------
	.section	.text._ZN11chainer_trt6plugin27horizontal_directed_poolingI6__halfEEviiiibPKT_PS3_,"ax",@progbits
	.align	128
        .global         _ZN11chainer_trt6plugin27horizontal_directed_poolingI6__halfEEviiiibPKT_PS3_
        .type           _ZN11chainer_trt6plugin27horizontal_directed_poolingI6__halfEEviiiibPKT_PS3_,@function
        .size           _ZN11chainer_trt6plugin27horizontal_directed_poolingI6__halfEEviiiibPKT_PS3_,(.L_x_49 - _ZN11chainer_trt6plugin27horizontal_directed_poolingI6__halfEEviiiibPKT_PS3_)
        .other          _ZN11chainer_trt6plugin27horizontal_directed_poolingI6__halfEEviiiibPKT_PS3_,@"STO_CUDA_ENTRY STV_DEFAULT"
_ZN11chainer_trt6plugin27horizontal_directed_poolingI6__halfEEviiiibPKT_PS3_:
.text._ZN11chainer_trt6plugin27horizontal_directed_poolingI6__halfEEviiiibPKT_PS3_:
[----:B------:R-:W0:Y:S01]  /*0000*/  LDC R1, c[0x0][0x37c] ;  /* 0x0000df00ff017b82 */ /* 0x000e220000000800 */
[----:B------:R-:W1:Y:S01]  /*0010*/  S2R R16, SR_TID.X ;  /* 0x0000000000107919 */ /* 0x000e620000002100 */
[----:B------:R-:W1:Y:S01]  /*0020*/  LDCU UR38, c[0x0][0x38c] ;  /* 0x00007180ff2677ac */ /* 0x000e620008000800 */
[----:B------:R-:W-:Y:S01]  /*0030*/  BSSY.RECONVERGENT B6, `(.L_x_14) ;  /* 0x0000027000067945 */ /* 0x000fe20003800200 */
[----:B------:R-:W2:Y:S01]  /*0040*/  LDCU.64 UR36, c[0x0][0x358] ;  /* 0x00006b00ff2477ac */ /* 0x000ea20008000a00 */
[----:B-1----:R-:W-:-:S13]  /*0050*/  ISETP.GE.U32.AND P0, PT, R16, UR38, PT ;  /* 0x0000002610007c0c */ /* 0x002fda000bf06070 */
[----:B--2---:R-:W-:Y:S05]  /*0060*/  @!P0 BRA `(.L_x_15) ;  /* 0x0000000000448947 */ /* 0x004fea0003800000 */
[----:B------:R-:W-:Y:S01]  /*0070*/  MOV R0, 0x0 ;  /* 0x0000000000007802 */ /* 0x000fe20000000f00 */
[----:B------:R-:W1:Y:S01]  /*0080*/  LDCU.64 UR4, c[0x4][0x28] ;  /* 0x01000500ff0477ac */ /* 0x000e620008000a00 */
[----:B------:R-:W-:Y:S02]  /*0090*/  HFMA2 R13, -RZ, RZ, 0, 0 ;  /* 0x00000000ff0d7431 */ /* 0x000fe400000001ff */
[----:B------:R-:W-:Y:S01]  /*00a0*/  IMAD.MOV.U32 R8, RZ, RZ, 0x23 ;  /* 0x00000023ff087424 */ /* 0x000fe200078e00ff */
[----:B------:R2:W3:Y:S01]  /*00b0*/  LDC.64 R2, c[0x4][R0] ;  /* 0x0100000000027b82 */ /* 0x0004e20000000a00 */
[----:B------:R-:W4:Y:S01]  /*00c0*/  LDCU.64 UR6, c[0x4][0x30] ;  /* 0x01000600ff0677ac */ /* 0x000f220008000a00 */
[----:B------:R-:W-:Y:S01]  /*00d0*/  IMAD.MOV.U32 R12, RZ, RZ, 0x1 ;  /* 0x00000001ff0c7424 */ /* 0x000fe200078e00ff */
[----:B------:R-:W5:Y:S01]  /*00e0*/  LDCU.64 UR8, c[0x4][0x18] ;  /* 0x01000300ff0877ac */ /* 0x000f620008000a00 */
[----:B-1----:R-:W-:Y:S02]  /*00f0*/  IMAD.U32 R4, RZ, RZ, UR4 ;  /* 0x00000004ff047e24 */ /* 0x002fe4000f8e00ff */
[----:B------:R-:W-:Y:S01]  /*0100*/  IMAD.U32 R5, RZ, RZ, UR5 ;  /* 0x00000005ff057e24 */ /* 0x000fe2000f8e00ff */
[----:B----4-:R-:W-:Y:S01]  /*0110*/  MOV R6, UR6 ;  /* 0x0000000600067c02 */ /* 0x010fe20008000f00 */
[----:B------:R-:W-:-:S02]  /*0120*/  IMAD.U32 R7, RZ, RZ, UR7 ;  /* 0x00000007ff077e24 */ /* 0x000fc4000f8e00ff */
[----:B-----5:R-:W-:Y:S01]  /*0130*/  IMAD.U32 R10, RZ, RZ, UR8 ;  /* 0x00000008ff0a7e24 */ /* 0x020fe2000f8e00ff */
[----:B--2---:R-:W-:-:S07]  /*0140*/  MOV R11, UR9 ;  /* 0x00000009000b7c02 */ /* 0x004fce0008000f00 */
[----:B------:R-:W-:-:S07]  /*0150*/  LEPC R20, `(.L_x_16) ;  /* 0x000000001014794e */ /* 0x000fce0000000000 */
[----:B0--3--:R-:W-:Y:S05]  /*0160*/  CALL.ABS.NOINC R2 ;  /* 0x0000000002007343 */ /* 0x009fea0003c00000 */
.L_x_16:
[----:B------:R-:W-:Y:S05]  /*0170*/  BRA `(.L_x_17) ;  /* 0x0000000000487947 */ /* 0x000fea0003800000 */
.L_x_15:
[----:B------:R-:W-:-:S09]  /*0180*/  UISETP.GE.AND UP0, UPT, UR38, 0x401, UPT ;  /* 0x000004012600788c */ /* 0x000fd2000bf06270 */
[----:B------:R-:W-:Y:S05]  /*0190*/  BRA.U !UP0, `(.L_x_17) ;  /* 0x0000000108407547 */ /* 0x000fea000b800000 */
        /* <DEDUP_REMOVED lines=16> */
.L_x_17:
[----:B------:R-:W-:Y:S05]  /*02a0*/  BSYNC.RECONVERGENT B6 ;  /* 0x0000000000067941 */ /* 0x000fea0003800200 */
.L_x_14:
[----:B------:R-:W1:Y:S01]  /*02b0*/  S2R R5, SR_CTAID.Z ;  /* 0x0000000000057919 */ /* 0x000e620000002700 */
[----:B------:R-:W-:Y:S01]  /*02c0*/  S2UR UR4, SR_CTAID.X ;  /* 0x00000000000479c3 */ /* 0x000fe20000002500 */
[----:B------:R-:W2:Y:S07]  /*02d0*/  LDCU UR6, c[0x0][0x384] ;  /* 0x00007080ff0677ac */ /* 0x000eae0008000800 */
[----:B------:R-:W2:Y:S08]  /*02e0*/  S2UR UR5, SR_CTAID.Y ;  /* 0x00000000000579c3 */ /* 0x000eb00000002600 */
[----:B------:R-:W1:Y:S08]  /*02f0*/  LDC.64 R10, c[0x0][0x388] ;  /* 0x0000e200ff0a7b82 */ /* 0x000e700000000a00 */
[----:B------:R-:W3:Y:S01]  /*0300*/  LDC.64 R2, c[0x0][0x398] ;  /* 0x0000e600ff027b82 */ /* 0x000ee20000000a00 */
[----:B--2---:R-:W-:-:S06]  /*0310*/  UIMAD UR4, UR4, UR6, UR5 ;  /* 0x00000006040472a4 */ /* 0x004fcc000f8e0205 */
[----:B-1----:R-:W-:-:S04]  /*0320*/  IMAD R0, R10, UR4, R5 ;  /* 0x000000040a007c24 */ /* 0x002fc8000f8e0205 */
[----:B------:R-:W-:-:S04]  /*0330*/  IMAD R5, R0, R11, R16 ;  /* 0x0000000b00057224 */ /* 0x000fc800078e0210 */
[----:B---3--:R-:W-:-:S06]  /*0340*/  IMAD.WIDE.U32 R2, R5, 0x2, R2 ;  /* 0x0000000205027825 */ /* 0x008fcc00078e0002 */
[----:B------:R-:W2:Y:S01]  /*0350*/  LDG.E.U16.CONSTANT R2, desc[UR36][R2.64] ;  /* 0x0000002402027981 */ /* 0x000ea2000c1e9500 */
[----:B------:R-:W-:Y:S01]  /*0360*/  MOV R0, 0x400 ;  /* 0x0000040000007802 */ /* 0x000fe20000000f00 */
[----:B------:R-:W-:Y:S05]  /*0370*/  WARPSYNC.ALL ;  /* 0x0000000000007948 */ /* 0x000fea0003800000 */
[----:B------:R-:W1:Y:S01]  /*0380*/  S2R R7, SR_CgaCtaId ;  /* 0x0000000000077919 */ /* 0x000e620000008800 */
[----:B------:R-:W3:Y:S02]  /*0390*/  LDCU.U8 UR4, c[0x0][0x390] ;  /* 0x00007200ff0477ac */ /* 0x000ee40008000000 */
[----:B---3--:R-:W-:-:S04]  /*03a0*/  UPRMT UR4, UR4, 0x8880, URZ ;  /* 0x0000888004047896 */ /* 0x008fc800080000ff */
[----:B------:R-:W-:Y:S01]  /*03b0*/  UISETP.NE.AND UP0, UPT, UR4, URZ, UPT ;  /* 0x000000ff0400728c */ /* 0x000fe2000bf05270 */
[----:B-1----:R-:W-:-:S05]  /*03c0*/  LEA R7, R7, R0, 0x18 ;  /* 0x0000000007077211 */ /* 0x002fca00078ec0ff */
[----:B------:R-:W-:Y:S02]  /*03d0*/  IMAD R9, R16, 0x4, R7 ;  /* 0x0000000410097824 */ /* 0x000fe400078e0207 */
[----:B--2---:R-:W-:-:S05]  /*03e0*/  HADD2.F32 R0, -RZ, R2.H0_H0 ;  /* 0x20000002ff007230 */ /* 0x004fca0000004100 */
[----:B------:R1:W-:Y:S01]  /*03f0*/  STS [R9], R0 ;  /* 0x0000000009007388 */ /* 0x0003e20000000800 */
[----:B------:R-:W-:Y:S06]  /*0400*/  BAR.SYNC.DEFER_BLOCKING 0x0 ;  /* 0x0000000000007b1d */ /* 0x000fec0000010000 */
[----:B------:R-:W-:Y:S05]  /*0410*/  BRA.U !UP0, `(.L_x_18) ;  /* 0x0000000108447547 */ /* 0x000fea000b800000 */
[----:B------:R-:W-:-:S13]  /*0420*/  ISETP.GE.AND P0, PT, R11, 0x2, PT ;  /* 0x000000020b00780c */ /* 0x000fda0003f06270 */
[----:B------:R-:W-:Y:S05]  /*0430*/  @!P0 BRA `(.L_x_19) ;  /* 0x0000000000788947 */ /* 0x000fea0003800000 */
[----:B-1----:R-:W-:Y:S01]  /*0440*/  IMAD.MOV.U32 R0, RZ, RZ, 0x1 ;  /* 0x00000001ff007424 */ /* 0x002fe200078e00ff */
[----:B------:R-:W1:Y:S01]  /*0450*/  LDCU UR4, c[0x0][0x38c] ;  /* 0x00007180ff0477ac */ /* 0x000e620008000800 */
[----:B------:R-:W-:-:S05]  /*0460*/  NOP ;  /* 0x0000000000007918 */ /* 0x000fca0000000000 */
.L_x_20:
[----:B------:R-:W-:-:S04]  /*0470*/  IADD3 R2, PT, PT, R16, R0, RZ ;  /* 0x0000000010027210 */ /* 0x000fc80007ffe0ff */
[----:B-1----:R-:W-:-:S13]  /*0480*/  ISETP.GE.AND P0, PT, R2, UR4, PT ;  /* 0x0000000402007c0c */ /* 0x002fda000bf06270 */
[C---:B------:R-:W-:Y:S01]  /*0490*/  @!P0 IMAD R3, R0.reuse, 0x4, R9 ;  /* 0x0000000400038824 */ /* 0x040fe200078e0209 */
[----:B------:R-:W-:Y:S01]  /*04a0*/  @!P0 LDS R2, [R9] ;  /* 0x0000000009028984 */ /* 0x000fe20000000800 */
[----:B------:R-:W-:-:S04]  /*04b0*/  SHF.L.U32 R0, R0, 0x1, RZ ;  /* 0x0000000100007819 */ /* 0x000fc800000006ff */
[----:B------:R-:W1:Y:S02]  /*04c0*/  @!P0 LDS R3, [R3] ;  /* 0x0000000003038984 */ /* 0x000e640000000800 */
[----:B-1----:R-:W-:-:S05]  /*04d0*/  @!P0 FMNMX R2, R2, R3, !PT ;  /* 0x0000000302028209 */ /* 0x002fca0007800000 */
[----:B------:R2:W-:Y:S01]  /*04e0*/  @!P0 STS [R9], R2 ;  /* 0x0000000209008388 */ /* 0x0005e20000000800 */
[----:B------:R-:W-:Y:S01]  /*04f0*/  BAR.SYNC.DEFER_BLOCKING 0x0 ;  /* 0x0000000000007b1d */ /* 0x000fe20000010000 */
[----:B------:R-:W-:-:S13]  /*0500*/  ISETP.GE.AND P0, PT, R0, UR4, PT ;  /* 0x0000000400007c0c */ /* 0x000fda000bf06270 */
[----:B--2---:R-:W-:Y:S05]  /*0510*/  @!P0 BRA `(.L_x_20) ;  /* 0xfffffffc00d48947 */ /* 0x004fea000383ffff */
[----:B------:R-:W-:Y:S05]  /*0520*/  BRA `(.L_x_19) ;  /* 0x00000000003c7947 */ /* 0x000fea0003800000 */
.L_x_18:
[----:B------:R-:W-:-:S13]  /*0530*/  ISETP.GE.AND P0, PT, R11, 0x2, PT ;  /* 0x000000020b00780c */ /* 0x000fda0003f06270 */
[----:B------:R-:W-:Y:S05]  /*0540*/  @!P0 BRA `(.L_x_19) ;  /* 0x0000000000348947 */ /* 0x000fea0003800000 */
[----:B------:R-:W2:Y:S01]  /*0550*/  LDCU UR5, c[0x0][0x38c] ;  /* 0x00007180ff0577ac */ /* 0x000ea20008000800 */
[----:B------:R-:W-:-:S05]  /*0560*/  UMOV UR4, 0x1 ;  /* 0x0000000100047882 */ /* 0x000fca0000000000 */
.L_x_21:
[----:B------:R-:W-:-:S13]  /*0570*/  ISETP.GE.U32.AND P0, PT, R16, UR4, PT ;  /* 0x0000000410007c0c */ /* 0x000fda000bf06070 */
[----:B-1-3--:R-:W-:Y:S01]  /*0580*/  @P0 VIADD R0, R16, -UR4 ;  /* 0x8000000410000c36 */ /* 0x00afe20008000000 */
[----:B------:R-:W-:-:S04]  /*0590*/  USHF.L.U32 UR4, UR4, 0x1, URZ ;  /* 0x0000000104047899 */ /* 0x000fc800080006ff */
[----:B------:R-:W-:Y:S01]  /*05a0*/  @P0 LEA R2, R0, R7, 0x2 ;  /* 0x0000000700020211 */ /* 0x000fe200078e10ff */
[----:B--2---:R-:W-:Y:S01]  /*05b0*/  UISETP.GE.AND UP0, UPT, UR4, UR5, UPT ;  /* 0x000000050400728c */ /* 0x004fe2000bf06270 */
[----:B------:R-:W-:Y:S04]  /*05c0*/  @P0 LDS R0, [R9] ;  /* 0x0000000009000984 */ /* 0x000fe80000000800 */
[----:B------:R-:W1:Y:S02]  /*05d0*/  @P0 LDS R3, [R2] ;  /* 0x0000000002030984 */ /* 0x000e640000000800 */
[----:B-1----:R-:W-:-:S05]  /*05e0*/  @P0 FMNMX R0, R0, R3, !PT ;  /* 0x0000000300000209 */ /* 0x002fca0007800000 */
[----:B------:R3:W-:Y:S01]  /*05f0*/  @P0 STS [R9], R0 ;  /* 0x0000000009000388 */ /* 0x0007e20000000800 */
[----:B------:R-:W-:Y:S06]  /*0600*/  BAR.SYNC.DEFER_BLOCKING 0x0 ;  /* 0x0000000000007b1d */ /* 0x000fec0000010000 */
[----:B------:R-:W-:Y:S05]  /*0610*/  BRA.U !UP0, `(.L_x_21) ;  /* 0xfffffffd08d47547 */ /* 0x000fea000b83ffff */
.L_x_19:
[----:B-1-3--:R-:W1:Y:S01]  /*0620*/  LDS R9, [R9] ;  /* 0x0000000009097984 */ /* 0x00ae620000000800 */
[----:B------:R-:W2:Y:S02]  /*0630*/  LDC.64 R2, c[0x0][0x3a0] ;  /* 0x0000e800ff027b82 */ /* 0x000ea40000000a00 */
[----:B--2---:R-:W-:Y:S01]  /*0640*/  IMAD.WIDE R2, R5, 0x2, R2 ;  /* 0x0000000205027825 */ /* 0x004fe200078e0202 */
[----:B-1----:R-:W-:-:S05]  /*0650*/  F2FP.F16.F32.PACK_AB R0, RZ, R9 ;  /* 0x00000009ff00723e */ /* 0x002fca00000000ff */
[----:B------:R-:W-:Y:S01]  /*0660*/  STG.E.U16 desc[UR36][R2.64], R0 ;  /* 0x0000000002007986 */ /* 0x000fe2000c101524 */
[----:B------:R-:W-:Y:S05]  /*0670*/  EXIT ;  /* 0x000000000000794d */ /* 0x000fea0003800000 */
.L_x_22:
        /* <DEDUP_REMOVED lines=16> */
.L_x_49:


//--------------------- .text._ZN11chainer_trt6plugin25vertical_directed_poolingIfEEviiiibPKT_PS2_ --------------------------
	.section	.text._ZN11chainer_trt6plugin25vertical_directed_poolingIfEEviiiibPKT_PS2_,"ax",@progbits
	.align	128
        .global         _ZN11chainer_trt6plugin25vertical_directed_poolingIfEEviiiibPKT_PS2_
        .type           _ZN11chainer_trt6plugin25vertical_directed_poolingIfEEviiiibPKT_PS2_,@function
        .size           _ZN11chainer_trt6plugin25vertical_directed_poolingIfEEviiiibPKT_PS2_,(.L_x_50 - _ZN11chainer_trt6plugin25vertical_directed_poolingIfEEviiiibPKT_PS2_)
        .other          _ZN11chainer_trt6plugin25vertical_directed_poolingIfEEviiiibPKT_PS2_,@"STO_CUDA_ENTRY STV_DEFAULT"
_ZN11chainer_trt6plugin25vertical_directed_poolingIfEEviiiibPKT_PS2_:
.text._ZN11chainer_trt6plugin25vertical_directed_poolingIfEEviiiibPKT_PS2_:
[----:B------:R-:W0:Y:S08]  /*0000*/  LDC R1, c[0x0][0x37c] ;  /* 0x0000df00ff017b82 */ /* 0x000e300000000800 */
[----:B------:R-:W1:Y:S01]  /*0010*/  LDC R9, c[0x0][0x38c] ;  /* 0x0000e300ff097b82 */ /* 0x000e620000000800 */
[----:B------:R-:W2:Y:S01]  /*0020*/  S2R R5, SR_TID.Y ;  /* 0x0000000000057919 */ /* 0x000ea20000002200 */
[----:B------:R-:W3:Y:S01]  /*0030*/  LDCU UR5, c[0x0][0x388] ;  /* 0x00007100ff0577ac */ /* 0x000ee20008000800 */
[----:B------:R-:W-:Y:S05]  /*0040*/  BSSY.RECONVERGENT B6, `(.L_x_23) ;  /* 0x0000036000067945 */ /* 0x000fea0003800200 */
[----:B------:R-:W2:Y:S08]  /*0050*/  S2UR UR4, SR_CTAID.Y ;  /* 0x00000000000479c3 */ /* 0x000eb00000002600 */
[----:B------:R-:W2:Y:S01]  /*0060*/  LDC R16, c[0x0][0x364] ;  /* 0x0000d900ff107b82 */ /* 0x000ea20000000800 */
[----:B-1----:R-:W-:-:S07]  /*0070*/  IABS R7, R9 ;  /* 0x0000000900077213 */ /* 0x002fce0000000000 */
[----:B------:R-:W1:Y:S01]  /*0080*/  LDC.64 R24, c[0x0][0x380] ;  /* 0x0000e000ff187b82 */ /* 0x000e620000000a00 */
[----:B---3--:R-:W-:Y:S01]  /*0090*/  IMAD R18, R9, UR5, RZ ;  /* 0x0000000509127c24 */ /* 0x008fe2000f8e02ff */
[----:B------:R-:W3:Y:S01]  /*00a0*/  I2F.RP R0, R7 ;  /* 0x0000000700007306 */ /* 0x000ee20000209400 */
[----:B--2---:R-:W-:-:S05]  /*00b0*/  IMAD R16, R16, UR4, R5 ;  /* 0x0000000410107c24 */ /* 0x004fca000f8e0205 */
[----:B------:R-:W2:Y:S02]  /*00c0*/  S2UR UR4, SR_CTAID.X ;  /* 0x00000000000479c3 */ /* 0x000ea40000002500 */
[----:B---3--:R-:W3:Y:S02]  /*00d0*/  MUFU.RCP R0, R0 ;  /* 0x0000000000007308 */ /* 0x008ee40000001000 */
[----:B---3--:R-:W-:Y:S01]  /*00e0*/  VIADD R2, R0, 0xffffffe ;  /* 0x0ffffffe00027836 */ /* 0x008fe20000000000 */
[----:B------:R-:W-:-:S05]  /*00f0*/  IABS R0, R16 ;  /* 0x0000001000007213 */ /* 0x000fca0000000000 */
[----:B------:R3:W4:Y:S02]  /*0100*/  F2I.FTZ.U32.TRUNC.NTZ R3, R2 ;  /* 0x0000000200037305 */ /* 0x000724000021f000 */
[----:B---3--:R-:W-:Y:S02]  /*0110*/  HFMA2 R2, -RZ, RZ, 0, 0 ;  /* 0x00000000ff027431 */ /* 0x008fe400000001ff */
[----:B----4-:R-:W-:-:S04]  /*0120*/  IMAD.MOV R4, RZ, RZ, -R3 ;  /* 0x000000ffff047224 */ /* 0x010fc800078e0a03 */
[----:B------:R-:W-:-:S04]  /*0130*/  IMAD R5, R4, R7, RZ ;  /* 0x0000000704057224 */ /* 0x000fc800078e02ff */
[----:B------:R-:W-:-:S04]  /*0140*/  IMAD.HI.U32 R3, R3, R5, R2 ;  /* 0x0000000503037227 */ /* 0x000fc800078e0002 */
[----:B-1----:R-:W-:Y:S02]  /*0150*/  IMAD R5, R25, R24, RZ ;  /* 0x0000001819057224 */ /* 0x002fe400078e02ff */
[----:B------:R-:W-:-:S04]  /*0160*/  IMAD.HI.U32 R3, R3, R0, RZ ;  /* 0x0000000003037227 */ /* 0x000fc800078e00ff */
[----:B------:R-:W-:Y:S02]  /*0170*/  IMAD.MOV R4, RZ, RZ, -R3 ;  /* 0x000000ffff047224 */ /* 0x000fe400078e0a03 */
[----:B------:R-:W-:Y:S02]  /*0180*/  IMAD R19, R18, R5, RZ ;  /* 0x0000000512137224 */ /* 0x000fe400078e02ff */
[----:B------:R-:W-:-:S05]  /*0190*/  IMAD R0, R7, R4, R0 ;  /* 0x0000000407007224 */ /* 0x000fca00078e0200 */
[----:B------:R-:W-:-:S13]  /*01a0*/  ISETP.GT.U32.AND P2, PT, R7, R0, PT ;  /* 0x000000000700720c */ /* 0x000fda0003f44070 */
[----:B------:R-:W-:Y:S01]  /*01b0*/  @!P2 IMAD.IADD R0, R0, 0x1, -R7 ;  /* 0x000000010000a824 */ /* 0x000fe200078e0a07 */
[----:B------:R-:W-:Y:S02]  /*01c0*/  @!P2 IADD3 R3, PT, PT, R3, 0x1, RZ ;  /* 0x000000010303a810 */ /* 0x000fe40007ffe0ff */
[----:B------:R-:W-:Y:S02]  /*01d0*/  ISETP.NE.AND P2, PT, R9, RZ, PT ;  /* 0x000000ff0900720c */ /* 0x000fe40003f45270 */
[----:B------:R-:W-:Y:S02]  /*01e0*/  ISETP.GE.U32.AND P0, PT, R0, R7, PT ;  /* 0x000000070000720c */ /* 0x000fe40003f06070 */
[----:B------:R-:W-:-:S04]  /*01f0*/  LOP3.LUT R0, R16, R9, RZ, 0x3c, !PT ;  /* 0x0000000910007212 */ /* 0x000fc800078e3cff */
[----:B------:R-:W-:-:S07]  /*0200*/  ISETP.GE.AND P1, PT, R0, RZ, PT ;  /* 0x000000ff0000720c */ /* 0x000fce0003f26270 */
[----:B------:R-:W-:-:S06]  /*0210*/  @P0 VIADD R3, R3, 0x1 ;  /* 0x0000000103030836 */ /* 0x000fcc0000000000 */
[----:B------:R-:W-:Y:S01]  /*0220*/  @!P1 IMAD.MOV R3, RZ, RZ, -R3 ;  /* 0x000000ffff039224 */ /* 0x000fe200078e0a03 */
[----:B------:R-:W-:-:S04]  /*0230*/  @!P2 LOP3.LUT R3, RZ, R9, RZ, 0x33, !PT ;  /* 0x00000009ff03a212 */ /* 0x000fc800078e33ff */
[----:B------:R-:W-:Y:S01]  /*0240*/  IADD3 R0, PT, PT, -R3, RZ, RZ ;  /* 0x000000ff03007210 */ /* 0x000fe20007ffe1ff */
[----:B--2---:R-:W-:-:S04]  /*0250*/  IMAD R25, R25, UR4, R3 ;  /* 0x0000000419197c24 */ /* 0x004fc8000f8e0203 */
[----:B------:R-:W-:-:S04]  /*0260*/  IMAD R16, R9, R0, R16 ;  /* 0x0000000009107224 */ /* 0x000fc800078e0210 */
[----:B------:R-:W-:-:S05]  /*0270*/  IMAD R17, R25, R18, R16 ;  /* 0x0000001219117224 */ /* 0x000fca00078e0210 */
[----:B------:R-:W-:-:S13]  /*0280*/  ISETP.GE.AND P0, PT, R17, R19, PT ;  /* 0x000000131100720c */ /* 0x000fda0003f06270 */
[----:B0-----:R-:W-:Y:S05]  /*0290*/  @!P0 BRA `(.L_x_24) ;  /* 0x0000000000408947 */ /* 0x001fea0003800000 */
[----:B------:R-:W-:Y:S01]  /*02a0*/  MOV R0, 0x0 ;  /* 0x0000000000007802 */ /* 0x000fe20000000f00 */
[----:B------:R-:W0:Y:S01]  /*02b0*/  LDCU.64 UR4, c[0x4][0x40] ;  /* 0x01000800ff0477ac */ /* 0x000e220008000a00 */
[----:B------:R-:W-:Y:S01]  /*02c0*/  IMAD.MOV.U32 R8, RZ, RZ, 0x4a ;  /* 0x0000004aff087424 */ /* 0x000fe200078e00ff */
[----:B------:R-:W-:Y:S01]  /*02d0*/  MOV R13, RZ ;  /* 0x000000ff000d7202 */ /* 0x000fe20000000f00 */
[----:B------:R1:W2:Y:S01]  /*02e0*/  LDC.64 R2, c[0x4][R0] ;  /* 0x0100000000027b82 */ /* 0x0002a20000000a00 */
[----:B------:R-:W3:Y:S01]  /*02f0*/  LDCU.64 UR6, c[0x4][0x30] ;  /* 0x01000600ff0677ac */ /* 0x000ee20008000a00 */
[----:B------:R-:W-:Y:S01]  /*0300*/  IMAD.MOV.U32 R12, RZ, RZ, 0x1 ;  /* 0x00000001ff0c7424 */ /* 0x000fe200078e00ff */
[----:B------:R-:W4:Y:S01]  /*0310*/  LDCU.64 UR8, c[0x4][0x10] ;  /* 0x01000200ff0877ac */ /* 0x000f220008000a00 */
[----:B0-----:R-:W-:Y:S02]  /*0320*/  IMAD.U32 R4, RZ, RZ, UR4 ;  /* 0x00000004ff047e24 */ /* 0x001fe4000f8e00ff */
[----:B------:R-:W-:Y:S01]  /*0330*/  IMAD.U32 R5, RZ, RZ, UR5 ;  /* 0x00000005ff057e24 */ /* 0x000fe2000f8e00ff */
[----:B---3--:R-:W-:Y:S01]  /*0340*/  MOV R6, UR6 ;  /* 0x0000000600067c02 */ /* 0x008fe20008000f00 */
[----:B------:R-:W-:-:S02]  /*0350*/  IMAD.U32 R7, RZ, RZ, UR7 ;  /* 0x00000007ff077e24 */ /* 0x000fc4000f8e00ff */
[----:B----4-:R-:W-:Y:S01]  /*0360*/  IMAD.U32 R10, RZ, RZ, UR8 ;  /* 0x00000008ff0a7e24 */ /* 0x010fe2000f8e00ff */
[----:B-1----:R-:W-:-:S07]  /*0370*/  MOV R11, UR9 ;  /* 0x00000009000b7c02 */ /* 0x002fce0008000f00 */
[----:B------:R-:W-:-:S07]  /*0380*/  LEPC R20, `(.L_x_24) ;  /* 0x000000001014794e */ /* 0x000fce0000000000 */
[----:B--2---:R-:W-:Y:S05]  /*0390*/  CALL.ABS.NOINC R2 ;  /* 0x0000000002007343 */ /* 0x004fea0003c00000 */
.L_x_24:
[----:B------:R-:W-:Y:S05]  /*03a0*/  BSYNC.RECONVERGENT B6 ;  /* 0x0000000000067941 */ /* 0x000fea0003800200 */
.L_x_23:
[----:B------:R-:W0:Y:S01]  /*03b0*/  LDCU UR4, c[0x0][0x38c] ;  /* 0x00007180ff0477ac */ /* 0x000e220008000800 */
[----:B------:R-:W-:Y:S01]  /*03c0*/  BSSY.RECONVERGENT B6, `(.L_x_25) ;  /* 0x0000014000067945 */ /* 0x000fe20003800200 */
[----:B0-----:R-:W-:-:S04]  /*03d0*/  IADD3 R2, PT, PT, R17, -UR4, R18 ;  /* 0x8000000411027c10 */ /* 0x001fc8000fffe012 */
[----:B------:R-:W-:-:S13]  /*03e0*/  ISETP.GT.AND P0, PT, R2, R19, PT ;  /* 0x000000130200720c */ /* 0x000fda0003f04270 */
[----:B------:R-:W-:Y:S05]  /*03f0*/  @!P0 BRA `(.L_x_26) ;  /* 0x0000000000408947 */ /* 0x000fea0003800000 */
[----:B------:R-:W-:Y:S01]  /*0400*/  MOV R0, 0x0 ;  /* 0x0000000000007802 */ /* 0x000fe20000000f00 */
[----:B------:R-:W0:Y:S01]  /*0410*/  LDCU.64 UR4, c[0x4][0x48] ;  /* 0x01000900ff0477ac */ /* 0x000e220008000a00 */
[----:B------:R-:W-:Y:S02]  /*0420*/  HFMA2 R13, -RZ, RZ, 0, 0 ;  /* 0x00000000ff0d7431 */ /* 0x000fe400000001ff */
[----:B------:R-:W-:Y:S01]  /*0430*/  IMAD.MOV.U32 R8, RZ, RZ, 0x4b ;  /* 0x0000004bff087424 */ /* 0x000fe200078e00ff */
        /* <DEDUP_REMOVED lines=12> */
.L_x_26:
[----:B------:R-:W-:Y:S05]  /*0500*/  BSYNC.RECONVERGENT B6 ;  /* 0x0000000000067941 */ /* 0x000fea0003800200 */
.L_x_25:
        /* <DEDUP_REMOVED lines=9> */
[----:B------:R-:W-:Y:S02]  /*05a0*/  R2UR UR7, R19 ;  /* 0x00000000130772ca */ /* 0x000fe400000e0000 */
[----:B0-----:R-:W-:Y:S01]  /*05b0*/  MOV R21, UR5 ;  /* 0x0000000500157c02 */ /* 0x001fe20008000f00 */
[----:B------:R-:W-:Y:S01]  /*05c0*/  IMAD.U32 R20, RZ, RZ, UR4 ;  /* 0x00000004ff147e24 */ /* 0x000fe2000f8e00ff */
[----:B------:R-:W0:Y:S03]  /*05d0*/  LDCU.64 UR4, c[0x0][0x3a0] ;  /* 0x00007400ff0477ac */ /* 0x000e260008000a00 */
[----:B------:R-:W-:-:S06]  /*05e0*/  IMAD.WIDE R4, R2, 0x4, R20 ;  /* 0x0000000402047825 */ /* 0x000fcc00078e0214 */
[----:B------:R-:W2:Y:S01]  /*05f0*/  LDG.E.CONSTANT R26, desc[UR6][R4.64] ;  /* 0x00000006041a7981 */ /* 0x000ea2000c1e9900 */
[----:B------:R-:W-:Y:S01]  /*0600*/  ISETP.GE.AND P0, PT, R8, 0x2, PT ;  /* 0x000000020800780c */ /* 0x000fe20003f06270 */
[----:B0-----:R-:W-:Y:S02]  /*0610*/  IMAD.U32 R22, RZ, RZ, UR4 ;  /* 0x00000004ff167e24 */ /* 0x001fe4000f8e00ff */
[----:B------:R-:W-:Y:S02]  /*0620*/  IMAD.U32 R23, RZ, RZ, UR5 ;  /* 0x00000005ff177e24 */ /* 0x000fe4000f8e00ff */
[----:B------:R-:W-:-:S05]  /*0630*/  IMAD.WIDE R6, R2, 0x4, R22 ;  /* 0x0000000402067825 */ /* 0x000fca00078e0216 */
[----:B--2---:R0:W-:Y:S03]  /*0640*/  STG.E desc[UR6][R6.64], R26 ;  /* 0x0000001a06007986 */ /* 0x0041e6000c101906 */
[----:B------:R-:W-:Y:S05]  /*0650*/  @!P0 EXIT ;  /* 0x000000000000894d */ /* 0x000fea0003800000 */
[----:B------:R-:W-:Y:S02]  /*0660*/  IADD3 R4, PT, PT, R8, -0x2, RZ ;  /* 0xfffffffe08047810 */ /* 0x000fe40007ffe0ff */
[----:B------:R-:W-:Y:S02]  /*0670*/  LOP3.LUT R3, R0, 0xf, RZ, 0xc0, !PT ;  /* 0x0000000f00037812 */ /* 0x000fe400078ec0ff */
[----:B------:R-:W-:Y:S02]  /*0680*/  ISETP.GE.U32.AND P0, PT, R4, 0xf, PT ;  /* 0x0000000f0400780c */ /* 0x000fe40003f06070 */
[----:B------:R-:W-:-:S11]  /*0690*/  ISETP.NE.AND P1, PT, R3, RZ, PT ;  /* 0x000000ff0300720c */ /* 0x000fd60003f25270 */
[----:B------:R-:W-:Y:S05]  /*06a0*/  @!P0 BRA `(.L_x_28) ;  /* 0x00000008008c8947 */ /* 0x000fea0003800000 */
[----:B------:R-:W1:Y:S01]  /*06b0*/  LDCU UR4, c[0x0][0x38c] ;  /* 0x00007180ff0477ac */ /* 0x000e620008000800 */
[----:B------:R-:W-:Y:S01]  /*06c0*/  IMAD R25, R25, R8, R8 ;  /* 0x0000000819197224 */ /* 0x000fe200078e0208 */
[----:B------:R-:W-:Y:S01]  /*06d0*/  LOP3.LUT R30, R0, 0xfffffff0, RZ, 0xc0, !PT ;  /* 0xfffffff0001e7812 */ /* 0x000fe200078ec0ff */
[----:B------:R-:W-:Y:S02]  /*06e0*/  BSSY.RECONVERGENT B0, `(.L_x_28) ;  /* 0x000009f000007945 */ /* 0x000fe40003800200 */
[C---:B------:R-:W-:Y:S01]  /*06f0*/  VIADD R5, R25.reuse, 0xfffffff0 ;  /* 0xfffffff019057836 */ /* 0x040fe20000000000 */
[C---:B------:R-:W-:Y:S01]  /*0700*/  IADD3 R9, PT, PT, R25.reuse, -0xf, RZ ;  /* 0xfffffff119097810 */ /* 0x040fe20007ffe0ff */
[C---:B------:R-:W-:Y:S01]  /*0710*/  VIADD R11, R25.reuse, 0xfffffff2 ;  /* 0xfffffff2190b7836 */ /* 0x040fe20000000000 */
[C---:B------:R-:W-:Y:S01]  /*0720*/  IADD3 R15, PT, PT, R25.reuse, -0xc, RZ ;  /* 0xfffffff4190f7810 */ /* 0x040fe20007ffe0ff */
[C---:B------:R-:W-:Y:S01]  /*0730*/  VIADD R13, R25.reuse, 0xfffffff3 ;  /* 0xfffffff3190d7836 */ /* 0x040fe20000000000 */
[C---:B------:R-:W-:Y:S01]  /*0740*/  IADD3 R23, PT, PT, R25.reuse, -0x9, RZ ;  /* 0xfffffff719177810 */ /* 0x040fe20007ffe0ff */
[C---:B0-----:R-:W-:Y:S01]  /*0750*/  VIADD R7, R25.reuse, 0xffffffef ;  /* 0xffffffef19077836 */ /* 0x041fe20000000000 */
[C---:B------:R-:W-:Y:S01]  /*0760*/  IADD3 R29, PT, PT, R25.reuse, -0x6, RZ ;  /* 0xfffffffa191d7810 */ /* 0x040fe20007ffe0ff */
[C---:B------:R-:W-:Y:S01]  /*0770*/  VIADD R17, R25.reuse, 0xfffffff5 ;  /* 0xfffffff519117836 */ /* 0x040fe20000000000 */
[C---:B------:R-:W-:Y:S01]  /*0780*/  IADD3 R33, PT, PT, R25.reuse, -0x3, RZ ;  /* 0xfffffffd19217810 */ /* 0x040fe20007ffe0ff */
[----:B------:R-:W-:-:S02]  /*0790*/  VIADD R21, R25, 0xfffffff6 ;  /* 0xfffffff619157836 */ /* 0x000fc40000000000 */
[C---:B------:R-:W-:Y:S02]  /*07a0*/  VIADD R27, R25.reuse, 0xfffffff8 ;  /* 0xfffffff8191b7836 */ /* 0x040fe40000000000 */
[C---:B------:R-:W-:Y:S02]  /*07b0*/  VIADD R31, R25.reuse, 0xfffffff9 ;  /* 0xfffffff9191f7836 */ /* 0x040fe40000000000 */
[C---:B------:R-:W-:Y:S02]  /*07c0*/  VIADD R20, R25.reuse, 0xfffffffb ;  /* 0xfffffffb19147836 */ /* 0x040fe40000000000 */
[C---:B------:R-:W-:Y:S02]  /*07d0*/  VIADD R35, R25.reuse, 0xfffffffc ;  /* 0xfffffffc19237836 */ /* 0x040fe40000000000 */
[----:B------:R-:W-:Y:S02]  /*07e0*/  VIADD R37, R25, 0xfffffffe ;  /* 0xfffffffe19257836 */ /* 0x000fe40000000000 */
[----:B-1----:R-:W-:-:S02]  /*07f0*/  IMAD R4, R5, UR4, R16 ;  /* 0x0000000405047c24 */ /* 0x002fc4000f8e0210 */
[--C-:B------:R-:W-:Y:S02]  /*0800*/  IMAD R5, R9, UR4, R16.reuse ;  /* 0x0000000409057c24 */ /* 0x100fe4000f8e0210 */
[--C-:B------:R-:W-:Y:S02]  /*0810*/  IMAD R6, R11, UR4, R16.reuse ;  /* 0x000000040b067c24 */ /* 0x100fe4000f8e0210 */
[--C-:B------:R-:W-:Y:S02]  /*0820*/  IMAD R10, R13, UR4, R16.reuse ;  /* 0x000000040d0a7c24 */ /* 0x100fe4000f8e0210 */
[--C-:B------:R-:W-:Y:S02]  /*0830*/  IMAD R8, R15, UR4, R16.reuse ;  /* 0x000000040f087c24 */ /* 0x100fe4000f8e0210 */
[--C-:B------:R-:W-:Y:S02]  /*0840*/  IMAD R7, R7, UR4, R16.reuse ;  /* 0x0000000407077c24 */ /* 0x100fe4000f8e0210 */
[----:B------:R-:W-:-:S02]  /*0850*/  IMAD R9, R17, UR4, R16 ;  /* 0x0000000411097c24 */ /* 0x000fc4000f8e0210 */
        /* <DEDUP_REMOVED lines=8> */
[----:B------:R-:W-:Y:S02]  /*08e0*/  IMAD R37, R37, UR4, R16 ;  /* 0x0000000425257c24 */ /* 0x000fe4000f8e0210 */
[----:B------:R-:W-:-:S07]  /*08f0*/  IMAD.MOV R30, RZ, RZ, -R30 ;  /* 0x000000ffff1e7224 */ /* 0x000fce00078e0a1e */
.L_x_29:
[----:B------:R-:W0:Y:S01]  /*0900*/  LDCU.64 UR4, c[0x0][0x398] ;  /* 0x00007300ff0477ac */ /* 0x000e220008000a00 */
[C---:B------:R-:W-:Y:S02]  /*0910*/  R2UR UR6, R18.reuse ;  /* 0x00000000120672ca */ /* 0x040fe400000e0000 */
[C---:B------:R-:W-:Y:S02]  /*0920*/  R2UR UR7, R19.reuse ;  /* 0x00000000130772ca */ /* 0x040fe400000e0000 */
[----:B0-----:R-:W-:Y:S01]  /*0930*/  MOV R20, UR4 ;  /* 0x0000000400147c02 */ /* 0x001fe20008000f00 */
[----:B------:R-:W-:Y:S01]  /*0940*/  IMAD.U32 R21, RZ, RZ, UR5 ;  /* 0x00000005ff157e24 */ /* 0x000fe2000f8e00ff */
[----:B------:R-:W-:Y:S02]  /*0950*/  R2UR UR4, R18 ;  /* 0x00000000120472ca */ /* 0x000fe400000e0000 */
[----:B------:R-:W-:Y:S01]  /*0960*/  R2UR UR5, R19 ;  /* 0x00000000130572ca */ /* 0x000fe200000e0000 */
[----:B------:R-:W-:-:S04]  /*0970*/  IMAD.WIDE R28, R37, 0x4, R20 ;  /* 0x00000004251c7825 */ /* 0x000fc800078e0214 */
[--C-:B------:R-:W-:Y:S02]  /*0980*/  IMAD.WIDE R22, R33, 0x4, R20.reuse ;  /* 0x0000000421167825 */ /* 0x100fe400078e0214 */
[----:B------:R-:W2:Y:S02]  /*0990*/  LDG.E.CONSTANT R29, desc[UR6][R28.64] ;  /* 0x000000061c1d7981 */ /* 0x000ea4000c1e9900 */
[----:B------:R-:W-:-:S04]  /*09a0*/  IMAD.WIDE R16, R35, 0x4, R20 ;  /* 0x0000000423107825 */ /* 0x000fc800078e0214 */
[----:B------:R-:W3:Y:S01]  /*09b0*/  LDG.E.CONSTANT R36, desc[UR4][R22.64] ;  /* 0x0000000416247981 */ /* 0x000ee2000c1e9900 */
[----:B------:R-:W-:-:S03]  /*09c0*/  IMAD.WIDE R24, R15, 0x4, R20 ;  /* 0x000000040f187825 */ /* 0x000fc600078e0214 */
[----:B------:R0:W4:Y:S04]  /*09d0*/  LDG.E.CONSTANT R34, desc[UR6][R16.64] ;  /* 0x0000000610227981 */ /* 0x000128000c1e9900 */
[----:B------:R1:W5:Y:S01]  /*09e0*/  LDG.E.CONSTANT R32, desc[UR4][R24.64] ;  /* 0x0000000418207981 */ /* 0x000362000c1e9900 */
[----:B------:R-:W1:Y:S01]  /*09f0*/  LDCU.64 UR4, c[0x0][0x3a0] ;  /* 0x00007400ff0477ac */ /* 0x000e620008000a00 */
[----:B0-----:R-:W-:-:S05]  /*0a00*/  IMAD.WIDE R16, R14, 0x4, R20 ;  /* 0x000000040e107825 */ /* 0x001fca00078e0214 */
[----:B------:R2:W5:Y:S01]  /*0a10*/  LDG.E.CONSTANT R27, desc[UR6][R16.64] ;  /* 0x00000006101b7981 */ /* 0x000562000c1e9900 */
[----:B------:R-:W-:Y:S01]  /*0a20*/  R2UR UR8, R18 ;  /* 0x00000000120872ca */ /* 0x000fe200000e0000 */
[----:B-1----:R-:W-:Y:S01]  /*0a30*/  IMAD.WIDE R24, R31, 0x4, R20 ;  /* 0x000000041f187825 */ /* 0x002fe200078e0214 */
[----:B------:R-:W-:-:S03]  /*0a40*/  MOV R22, UR4 ;  /* 0x0000000400167c02 */ /* 0x000fc60008000f00 */
[----:B------:R-:W-:Y:S01]  /*0a50*/  IMAD.U32 R23, RZ, RZ, UR5 ;  /* 0x00000005ff177e24 */ /* 0x000fe2000f8e00ff */
[----:B------:R-:W-:Y:S02]  /*0a60*/  R2UR UR4, R18 ;  /* 0x00000000120472ca */ /* 0x000fe400000e0000 */
[C---:B------:R-:W-:Y:S02]  /*0a70*/  R2UR UR5, R19.reuse ;  /* 0x00000000130572ca */ /* 0x040fe400000e0000 */
[----:B------:R-:W-:Y:S02]  /*0a80*/  R2UR UR9, R19 ;  /* 0x00000000130972ca */ /* 0x000fe400000e0000 */
[----:B--2---:R-:W-:Y:S01]  /*0a90*/  FMNMX R17, R29, R26, !PT ;  /* 0x0000001a1d117209 */ /* 0x004fe20007800000 */
[----:B------:R-:W-:-:S08]  /*0aa0*/  IMAD.WIDE R28, R37, 0x4, R22 ;  /* 0x00000004251c7825 */ /* 0x000fd000078e0216 */
[----:B------:R0:W2:Y:S04]  /*0ab0*/  LDG.E.CONSTANT R26, desc[UR4][R24.64] ;  /* 0x00000004181a7981 */ /* 0x0000a8000c1e9900 */
[----:B------:R1:W-:Y:S01]  /*0ac0*/  STG.E desc[UR6][R28.64], R17 ;  /* 0x000000111c007986 */ /* 0x0003e2000c101906 */
[----:B---3--:R-:W-:-:S04]  /*0ad0*/  FMNMX R36, R17, R36, !PT ;  /* 0x0000002411247209 */ /* 0x008fc80007800000 */
[----:B----4-:R-:W-:Y:S01]  /*0ae0*/  FMNMX R34, R36, R34, !PT ;  /* 0x0000002224227209 */ /* 0x010fe20007800000 */
[----:B-1----:R-:W-:-:S05]  /*0af0*/  IMAD.WIDE R16, R33, 0x4, R22 ;  /* 0x0000000421107825 */ /* 0x002fca00078e0216 */
[----:B------:R1:W-:Y:S01]  /*0b00*/  STG.E desc[UR4][R16.64], R36 ;  /* 0x0000002410007986 */ /* 0x0003e2000c101904 */
[----:B------:R-:W-:-:S04]  /*0b10*/  IMAD.WIDE R28, R15, 0x4, R22 ;  /* 0x000000040f1c7825 */ /* 0x000fc800078e0216 */
[----:B0-----:R-:W-:-:S04]  /*0b20*/  IMAD.WIDE R24, R12, 0x4, R20 ;  /* 0x000000040c187825 */ /* 0x001fc800078e0214 */
[----:B-1----:R-:W-:Y:S01]  /*0b30*/  IMAD.WIDE R16, R35, 0x4, R22 ;  /* 0x0000000423107825 */ /* 0x002fe200078e0216 */
[----:B-----5:R-:W-:Y:S02]  /*0b40*/  FMNMX R36, R34, R32, !PT ;  /* 0x0000002022247209 */ /* 0x020fe40007800000 */
[----:B------:R0:W3:Y:S04]  /*0b50*/  LDG.E.CONSTANT R32, desc[UR8][R24.64] ;  /* 0x0000000818207981 */ /* 0x0000e8000c1e9900 */
[----:B------:R-:W-:Y:S04]  /*0b60*/  STG.E desc[UR6][R16.64], R34 ;  /* 0x0000002210007986 */ /* 0x000fe8000c101906 */
[----:B------:R1:W-:Y:S02]  /*0b70*/  STG.E desc[UR4][R28.64], R36 ;  /* 0x000000241c007986 */ /* 0x0003e4000c101904 */
[----:B-1----:R-:W-:-:S05]  /*0b80*/  IMAD.WIDE R28, R11, 0x4, R20 ;  /* 0x000000040b1c7825 */ /* 0x002fca00078e0214 */
[----:B------:R1:W4:Y:S01]  /*0b90*/  LDG.E.CONSTANT R34, desc[UR6][R28.64] ;  /* 0x000000061c227981 */ /* 0x000322000c1e9900 */
[----:B------:R-:W-:Y:S01]  /*0ba0*/  IMAD.WIDE R16, R13, 0x4, R20 ;  /* 0x000000040d107825 */ /* 0x000fe200078e0214 */
[----:B------:R-:W-:-:S03]  /*0bb0*/  FMNMX R27, R36, R27, !PT ;  /* 0x0000001b241b7209 */ /* 0x000fc60007800000 */
[--C-:B0-----:R-:W-:Y:S01]  /*0bc0*/  IMAD.WIDE R24, R9, 0x4, R20.reuse ;  /* 0x0000000409187825 */ /* 0x101fe200078e0214 */
[----:B------:R0:W5:Y:S03]  /*0bd0*/  LDG.E.CONSTANT R36, desc[UR8][R16.64] ;  /* 0x0000000810247981 */ /* 0x000166000c1e9900 */
[----:B-1----:R-:W-:Y:S02]  /*0be0*/  IMAD.WIDE R28, R8, 0x4, R20 ;  /* 0x00000004081c7825 */ /* 0x002fe400078e0214 */
[----:B------:R-:W5:Y:S04]  /*0bf0*/  LDG.E.CONSTANT R24, desc[UR6][R24.64] ;  /* 0x0000000618187981 */ /* 0x000f68000c1e9900 */
[----:B------:R1:W5:Y:S01]  /*0c00*/  LDG.E.CONSTANT R25, desc[UR6][R28.64] ;  /* 0x000000061c197981 */ /* 0x000362000c1e9900 */
[----:B0-----:R-:W-:-:S05]  /*0c10*/  IMAD.WIDE R16, R14, 0x4, R22 ;  /* 0x000000040e107825 */ /* 0x001fca00078e0216 */
[----:B------:R2:W-:Y:S01]  /*0c20*/  STG.E desc[UR4][R16.64], R27 ;  /* 0x0000001b10007986 */ /* 0x0005e2000c101904 */
[----:B------:R-:W-:Y:S02]  /*0c30*/  R2UR UR10, R18 ;  /* 0x00000000120a72ca */ /* 0x000fe400000e0000 */
[----:B------:R-:W-:Y:S01]  /*0c40*/  R2UR UR11, R19 ;  /* 0x00000000130b72ca */ /* 0x000fe200000e0000 */
[----:B-1----:R-:W-:Y:S01]  /*0c50*/  IMAD.WIDE R28, R13, 0x4, R22 ;  /* 0x000000040d1c7825 */ /* 0x002fe200078e0216 */
[----:B--2---:R-:W-:-:S03]  /*0c60*/  FMNMX R17, R27, R26, !PT ;  /* 0x0000001a1b117209 */ /* 0x004fc60007800000 */
[----:B------:R-:W-:-:S05]  /*0c70*/  IMAD.WIDE R26, R31, 0x4, R22 ;  /* 0x000000041f1a7825 */ /* 0x000fca00078e0216 */
[----:B------:R0:W-:Y:S02]  /*0c80*/  STG.E desc[UR4][R26.64], R17 ;  /* 0x000000111a007986 */ /* 0x0001e4000c101904 */
[----:B0-----:R-:W-:Y:S01]  /*0c90*/  IMAD.WIDE R26, R10, 0x4, R20 ;  /* 0x000000040a1a7825 */ /* 0x001fe200078e0214 */
[----:B---3--:R-:W-:-:S03]  /*0ca0*/  FMNMX R32, R17, R32, !PT ;  /* 0x0000002011207209 */ /* 0x008fc60007800000 */
[----:B------:R-:W-:-:S05]  /*0cb0*/  IMAD.WIDE R16, R12, 0x4, R22 ;  /* 0x000000040c107825 */ /* 0x000fca00078e0216 */
[----:B------:R0:W-:Y:S01]  /*0cc0*/  STG.E desc[UR4][R16.64], R32 ;  /* 0x0000002010007986 */ /* 0x0001e2000c101904 */
[----:B----4-:R-:W-:-:S03]  /*0cd0*/  FMNMX R34, R32, R34, !PT ;  /* 0x0000002220227209 */ /* 0x010fc60007800000 */
[----:B0-----:R0:W2:Y:S01]  /*0ce0*/  LDG.E.CONSTANT R32, desc[UR8][R26.64] ;  /* 0x000000081a207981 */ /* 0x0010a2000c1e9900 */
[----:B------:R-:W-:-:S05]  /*0cf0*/  IMAD.WIDE R16, R11, 0x4, R22 ;  /* 0x000000040b107825 */ /* 0x000fca00078e0216 */
[----:B------:R1:W-:Y:S01]  /*0d00*/  STG.E desc[UR6][R16.64], R34 ;  /* 0x0000002210007986 */ /* 0x0003e2000c101906 */
[----:B-----5:R-:W-:Y:S01]  /*0d10*/  FMNMX R36, R34, R36, !PT ;  /* 0x0000002422247209 */ /* 0x020fe20007800000 */
[----:B0-----:R-:W-:-:S03]  /*0d20*/  IMAD.WIDE R26, R9, 0x4, R22 ;  /* 0x00000004091a7825 */ /* 0x001fc600078e0216 */
[----:B------:R-:W-:Y:S01]  /*0d30*/  FMNMX R24, R36, R24, !PT ;  /* 0x0000001824187209 */ /* 0x000fe20007800000 */
[--C-:B-1----:R-:W-:Y:S01]  /*0d40*/  IMAD.WIDE R16, R6, 0x4, R20.reuse ;  /* 0x0000000406107825 */ /* 0x102fe200078e0214 */
[----:B------:R0:W-:Y:S04]  /*0d50*/  STG.E desc[UR4][R28.64], R36 ;  /* 0x000000241c007986 */ /* 0x0001e8000c101904 */
[----:B------:R1:W3:Y:S04]  /*0d60*/  LDG.E.CONSTANT R34, desc[UR10][R16.64] ;  /* 0x0000000a10227981 */ /* 0x0002e8000c1e9900 */
[----:B------:R4:W-:Y:S01]  /*0d70*/  STG.E desc[UR6][R26.64], R24 ;  /* 0x000000181a007986 */ /* 0x0009e2000c101906 */
[----:B-1----:R-:W-:-:S04]  /*0d80*/  IMAD.WIDE R16, R5, 0x4, R20 ;  /* 0x0000000405107825 */ /* 0x002fc800078e0214 */
[--C-:B0-----:R-:W-:Y:S01]  /*0d90*/  IMAD.WIDE R28, R4, 0x4, R20.reuse ;  /* 0x00000004041c7825 */ /* 0x101fe200078e0214 */
[----:B------:R-:W5:Y:S01]  /*0da0*/  LDG.E.CONSTANT R36, desc[UR4][R16.64] ;  /* 0x0000000410247981 */ /* 0x000f62000c1e9900 */
[----:B----4-:R-:W-:Y:S02]  /*0db0*/  FMNMX R27, R24, R25, !PT ;  /* 0x00000019181b7209 */ /* 0x010fe40007800000 */
[----:B------:R-:W-:Y:S01]  /*0dc0*/  IMAD.WIDE R24, R7, 0x4, R20 ;  /* 0x0000000407187825 */ /* 0x000fe200078e0214 */
[----:B------:R0:W4:Y:S05]  /*0dd0*/  LDG.E.CONSTANT R26, desc[UR6][R28.64] ;  /* 0x000000061c1a7981 */ /* 0x00012a000c1e9900 */
[----:B------:R2:W4:Y:S01]  /*0de0*/  LDG.E.CONSTANT R24, desc[UR8][R24.64] ;  /* 0x0000000818187981 */ /* 0x000522000c1e9900 */
[----:B0-----:R-:W-:-:S05]  /*0df0*/  IMAD.WIDE R28, R8, 0x4, R22 ;  /* 0x00000004081c7825 */ /* 0x001fca00078e0216 */
[----:B------:R0:W-:Y:S01]  /*0e00*/  STG.E desc[UR4][R28.64], R27 ;  /* 0x0000001b1c007986 */ /* 0x0001e2000c101904 */
[----:B------:R-:W-:Y:S01]  /*0e10*/  IMAD.WIDE R16, R10, 0x4, R22 ;  /* 0x000000040a107825 */ /* 0x000fe200078e0216 */
[----:B------:R-:W-:-:S04]  /*0e20*/  IADD3 R30, PT, PT, R30, 0x10, RZ ;  /* 0x000000101e1e7810 */ /* 0x000fc80007ffe0ff */
[----:B------:R-:W-:Y:S01]  /*0e30*/  ISETP.NE.AND P0, PT, R30, RZ, PT ;  /* 0x000000ff1e00720c */ /* 0x000fe20003f05270 */
[----:B0-----:R-:W-:Y:S01]  /*0e40*/  IMAD.WIDE R28, R6, 0x4, R22 ;  /* 0x00000004061c7825 */ /* 0x001fe200078e0216 */
[----:B--2---:R-:W-:Y:S02]  /*0e50*/  FMNMX R25, R27, R32, !PT ;  /* 0x000000201b197209 */ /* 0x004fe40007800000 */
[----:B------:R-:W0:Y:S03]  /*0e60*/  LDC R32, c[0x0][0x38c] ;  /* 0x0000e300ff207b82 */ /* 0x000e260000000800 */
[----:B------:R1:W-:Y:S01]  /*0e70*/  STG.E desc[UR4][R16.64], R25 ;  /* 0x0000001910007986 */ /* 0x0003e2000c101904 */
[----:B0-----:R-:W-:Y:S01]  /*0e80*/  IMAD R27, R32, -0x2, R2 ;  /* 0xfffffffe201b7824 */ /* 0x001fe200078e0202 */
[----:B---3--:R-:W-:-:S03]  /*0e90*/  FMNMX R34, R25, R34, !PT ;  /* 0x0000002219227209 */ /* 0x008fc60007800000 */
[----:B------:R-:W-:-:S04]  /*0ea0*/  IMAD R27, R32, -0x2, R27 ;  /* 0xfffffffe201b7824 */ /* 0x000fc800078e021b */
[----:B------:R-:W-:Y:S01]  /*0eb0*/  IMAD R27, R32, -0x2, R27 ;  /* 0xfffffffe201b7824 */ /* 0x000fe200078e021b */
[----:B------:R4:W-:Y:S01]  /*0ec0*/  STG.E desc[UR6][R28.64], R34 ;  /* 0x000000221c007986 */ /* 0x0009e2000c101906 */
[----:B-1----:R-:W-:Y:S01]  /*0ed0*/  IMAD.WIDE R16, R5, 0x4, R22 ;  /* 0x0000000405107825 */ /* 0x002fe200078e0216 */
[----:B-----5:R-:W-:-:S03]  /*0ee0*/  FMNMX R36, R34, R36, !PT ;  /* 0x0000002422247209 */ /* 0x020fc60007800000 */
[----:B------:R-:W-:-:S04]  /*0ef0*/  IMAD R27, R32, -0x2, R27 ;  /* 0xfffffffe201b7824 */ /* 0x000fc800078e021b */
[----:B------:R-:W-:Y:S01]  /*0f00*/  IMAD R27, R32, -0x2, R27 ;  /* 0xfffffffe201b7824 */ /* 0x000fe200078e021b */
[----:B----4-:R-:W-:Y:S01]  /*0f10*/  FMNMX R29, R36, R26, !PT ;  /* 0x0000001a241d7209 */ /* 0x010fe20007800000 */
[----:B------:R0:W-:Y:S02]  /*0f20*/  STG.E desc[UR4][R16.64], R36 ;  /* 0x0000002410007986 */ /* 0x0001e4000c101904 */
[----:B------:R-:W-:Y:S01]  /*0f30*/  IMAD R27, R32, -0x2, R27 ;  /* 0xfffffffe201b7824 */ /* 0x000fe200078e021b */
[----:B------:R-:W-:Y:S01]  /*0f40*/  FMNMX R26, R29, R24, !PT ;  /* 0x000000181d1a7209 */ /* 0x000fe20007800000 */
[----:B------:R-:W-:-:S04]  /*0f50*/  IMAD.WIDE R24, R7, 0x4, R22 ;  /* 0x0000000407187825 */ /* 0x000fc800078e0216 */
[----:B------:R-:W-:Y:S02]  /*0f60*/  IMAD.MOV R2, RZ, RZ, -R32 ;  /* 0x000000ffff027224 */ /* 0x000fe400078e0a20 */
[----:B0-----:R-:W-:-:S03]  /*0f70*/  IMAD.WIDE R16, R4, 0x4, R22 ;  /* 0x0000000404107825 */ /* 0x001fc600078e0216 */
[----:B------:R-:W-:Y:S01]  /*0f80*/  LEA R7, R2, R7, 0x4 ;  /* 0x0000000702077211 */ /* 0x000fe200078e20ff */
[----:B------:R-:W-:Y:S01]  /*0f90*/  IMAD R27, R32, -0x2, R27 ;  /* 0xfffffffe201b7824 */ /* 0x000fe200078e021b */
[----:B------:R0:W-:Y:S01]  /*0fa0*/  STG.E desc[UR6][R16.64], R29 ;  /* 0x0000001d10007986 */ /* 0x0001e2000c101906 */
[C---:B------:R-:W-:Y:S01]  /*0fb0*/  IMAD R4, R2.reuse, 0x10, R4 ;  /* 0x0000001002047824 */ /* 0x040fe200078e0204 */
[C---:B------:R-:W-:Y:S02]  /*0fc0*/  LEA R5, R2.reuse, R5, 0x4 ;  /* 0x0000000502057211 */ /* 0x040fe400078e20ff */
[----:B------:R0:W-:Y:S01]  /*0fd0*/  STG.E desc[UR4][R24.64], R26 ;  /* 0x0000001a18007986 */ /* 0x0001e2000c101904 */
[C---:B------:R-:W-:Y:S01]  /*0fe0*/  IMAD R6, R2.reuse, 0x10, R6 ;  /* 0x0000001002067824 */ /* 0x040fe200078e0206 */
[C---:B------:R-:W-:Y:S01]  /*0ff0*/  LEA R10, R2.reuse, R10, 0x4 ;  /* 0x0000000a020a7211 */ /* 0x040fe200078e20ff */
        /* <DEDUP_REMOVED lines=10> */
[----:B------:R-:W-:-:S02]  /*10a0*/  IMAD R37, R2, 0x10, R37 ;  /* 0x0000001002257824 */ /* 0x000fc400078e0225 */
[----:B------:R-:W-:Y:S01]  /*10b0*/  IMAD R2, R32, -0x2, R27 ;  /* 0xfffffffe20027824 */ /* 0x000fe200078e021b */
[----:B0-----:R-:W-:Y:S06]  /*10c0*/  @P0 BRA `(.L_x_29) ;  /* 0xfffffff8000c0947 */ /* 0x001fec000383ffff */
[----:B------:R-:W-:Y:S05]  /*10d0*/  BSYNC.RECONVERGENT B0 ;  /* 0x0000000000007941 */ /* 0x000fea0003800200 */
.L_x_28:
        /* <DEDUP_REMOVED lines=8> */
[C---:B------:R-:W-:Y:S02]  /*1160*/  R2UR UR8, R18.reuse ;  /* 0x00000000120872ca */ /* 0x040fe400000e0000 */
[C---:B------:R-:W-:Y:S02]  /*1170*/  R2UR UR9, R19.reuse ;  /* 0x00000000130972ca */ /* 0x040fe400000e0000 */
[----:B------:R-:W-:Y:S02]  /*1180*/  R2UR UR10, R18 ;  /* 0x00000000120a72ca */ /* 0x000fe400000e0000 */
[----:B------:R-:W-:-:S02]  /*1190*/  R2UR UR11, R19 ;  /* 0x00000000130b72ca */ /* 0x000fc400000e0000 */
[----:B------:R-:W-:Y:S02]  /*11a0*/  R2UR UR12, R18 ;  /* 0x00000000120c72ca */ /* 0x000fe400000e0000 */
[----:B------:R-:W-:Y:S02]  /*11b0*/  R2UR UR13, R19 ;  /* 0x00000000130d72ca */ /* 0x000fe400000e0000 */
[----:B-1----:R-:W-:-:S05]  /*11c0*/  IADD3 R29, PT, PT, R2, -UR4, RZ ;  /* 0x80000004021d7c10 */ /* 0x002fca000fffe0ff */
[C---:B------:R-:W-:Y:S02]  /*11d0*/  VIADD R13, R29.reuse, -UR4 ;  /* 0x800000041d0d7c36 */ /* 0x040fe40008000000 */
[----:B------:R-:W-:-:S03]  /*11e0*/  IMAD.WIDE R4, R29, 0x4, R20 ;  /* 0x000000041d047825 */ /* 0x000fc600078e0214 */
[C---:B------:R-:W-:Y:S01]  /*11f0*/  IADD3 R27, PT, PT, R13.reuse, -UR4, RZ ;  /* 0x800000040d1b7c10 */ /* 0x040fe2000fffe0ff */
[--C-:B0-----:R-:W-:Y:S01]  /*1200*/  IMAD.WIDE R6, R13, 0x4, R20.reuse ;  /* 0x000000040d067825 */ /* 0x101fe200078e0214 */
[----:B------:R0:W2:Y:S03]  /*1210*/  LDG.E.CONSTANT R31, desc[UR6][R4.64] ;  /* 0x00000006041f7981 */ /* 0x0000a6000c1e9900 */
[C---:B------:R-:W-:Y:S01]  /*1220*/  VIADD R25, R27.reuse, -UR4 ;  /* 0x800000041b197c36 */ /* 0x040fe20008000000 */
[----:B------:R1:W3:Y:S01]  /*1230*/  LDG.E.CONSTANT R12, desc[UR8][R6.64] ;  /* 0x00000008060c7981 */ /* 0x0002e2000c1e9900 */
[----:B------:R-:W-:-:S03]  /*1240*/  IMAD.WIDE R8, R27, 0x4, R20 ;  /* 0x000000041b087825 */ /* 0x000fc600078e0214 */
[C---:B------:R-:W-:Y:S01]  /*1250*/  IADD3 R3, PT, PT, R25.reuse, -UR4, RZ ;  /* 0x8000000419037c10 */ /* 0x040fe2000fffe0ff */
[--C-:B------:R-:W-:Y:S01]  /*1260*/  IMAD.WIDE R32, R25, 0x4, R20.reuse ;  /* 0x0000000419207825 */ /* 0x100fe200078e0214 */
[----:B------:R4:W5:Y:S03]  /*1270*/  LDG.E.CONSTANT R14, desc[UR10][R8.64] ;  /* 0x0000000a080e7981 */ /* 0x000966000c1e9900 */
[C---:B------:R-:W-:Y:S01]  /*1280*/  VIADD R15, R3.reuse, -UR4 ;  /* 0x80000004030f7c36 */ /* 0x040fe20008000000 */
[----:B------:R-:W5:Y:S01]  /*1290*/  LDG.E.CONSTANT R24, desc[UR12][R32.64] ;  /* 0x0000000c20187981 */ /* 0x000f62000c1e9900 */
[----:B------:R-:W-:-:S03]  /*12a0*/  IMAD.WIDE R10, R3, 0x4, R20 ;  /* 0x00000004030a7825 */ /* 0x000fc600078e0214 */
[C---:B------:R-:W-:Y:S01]  /*12b0*/  IADD3 R17, PT, PT, R15.reuse, -UR4, RZ ;  /* 0x800000040f117c10 */ /* 0x040fe2000fffe0ff */
[--C-:B0-----:R-:W-:Y:S01]  /*12c0*/  IMAD.WIDE R4, R15, 0x4, R20.reuse ;  /* 0x000000040f047825 */ /* 0x101fe200078e0214 */
[----:B------:R0:W5:Y:S03]  /*12d0*/  LDG.E.CONSTANT R16, desc[UR6][R10.64] ;  /* 0x000000060a107981 */ /* 0x000166000c1e9900 */
[C---:B------:R-:W-:Y:S02]  /*12e0*/  VIADD R2, R17.reuse, -UR4 ;  /* 0x8000000411027c36 */ /* 0x040fe40008000000 */
[--C-:B-1----:R-:W-:Y:S01]  /*12f0*/  IMAD.WIDE R6, R17, 0x4, R20.reuse ;  /* 0x0000000411067825 */ /* 0x102fe200078e0214 */
[----:B------:R-:W5:Y:S03]  /*1300*/  LDG.E.CONSTANT R4, desc[UR8][R4.64] ;  /* 0x0000000804047981 */ /* 0x000f66000c1e9900 */
[----:B----4-:R-:W-:-:S02]  /*1310*/  IMAD.WIDE R8, R2, 0x4, R20 ;  /* 0x0000000402087825 */ /* 0x010fc400078e0214 */
[----:B------:R-:W4:Y:S04]  /*1320*/  LDG.E.CONSTANT R6, desc[UR10][R6.64] ;  /* 0x0000000a06067981 */ /* 0x000f28000c1e9900 */
[----:B------:R1:W4:Y:S01]  /*1330*/  LDG.E.CONSTANT R8, desc[UR12][R8.64] ;  /* 0x0000000c08087981 */ /* 0x000322000c1e9900 */
[----:B0-----:R-:W-:Y:S01]  /*1340*/  IMAD.WIDE R10, R29, 0x4, R22 ;  /* 0x000000041d0a7825 */ /* 0x001fe200078e0216 */
[C---:B------:R-:W-:Y:S02]  /*1350*/  R2UR UR4, R18.reuse ;  /* 0x00000000120472ca */ /* 0x040fe400000e0000 */
[----:B------:R-:W-:Y:S02]  /*1360*/  R2UR UR5, R19 ;  /* 0x00000000130572ca */ /* 0x000fe400000e0000 */
[----:B------:R-:W-:-:S02]  /*1370*/  R2UR UR14, R18 ;  /* 0x00000000120e72ca */ /* 0x000fc400000e0000 */
[----:B------:R-:W-:Y:S02]  /*1380*/  R2UR UR15, R19 ;  /* 0x00000000130f72ca */ /* 0x000fe400000e0000 */
[----:B--2---:R-:W-:-:S04]  /*1390*/  FMNMX R31, R31, R26, !PT ;  /* 0x0000001a1f1f7209 */ /* 0x004fc80007800000 */
[----:B---3--:R-:W-:-:S04]  /*13a0*/  FMNMX R33, R31, R12, !PT ;  /* 0x0000000c1f217209 */ /* 0x008fc80007800000 */
[----:B-----5:R-:W-:-:S04]  /*13b0*/  FMNMX R29, R33, R14, !PT ;  /* 0x0000000e211d7209 */ /* 0x020fc80007800000 */
[----:B-1----:R-:W-:Y:S01]  /*13c0*/  FMNMX R9, R29, R24, !PT ;  /* 0x000000181d097209 */ /* 0x002fe20007800000 */
[----:B------:R-:W-:-:S03]  /*13d0*/  IMAD.WIDE R12, R13, 0x4, R22 ;  /* 0x000000040d0c7825 */ /* 0x000fc600078e0216 */
[----:B------:R-:W-:Y:S01]  /*13e0*/  FMNMX R35, R9, R16, !PT ;  /* 0x0000001009237209 */ /* 0x000fe20007800000 */
[----:B------:R0:W-:Y:S01]  /*13f0*/  STG.E desc[UR4][R10.64], R31 ;  /* 0x0000001f0a007986 */ /* 0x0001e2000c101904 */
[--C-:B------:R-:W-:Y:S02]  /*1400*/  IMAD.WIDE R26, R27, 0x4, R22.reuse ;  /* 0x000000041b1a7825 */ /* 0x100fe400078e0216 */
[----:B------:R-:W-:Y:S02]  /*1410*/  FMNMX R37, R35, R4, !PT ;  /* 0x0000000423257209 */ /* 0x000fe40007800000 */
[--C-:B------:R-:W-:Y:S01]  /*1420*/  IMAD.WIDE R4, R25, 0x4, R22.reuse ;  /* 0x0000000419047825 */ /* 0x100fe200078e0216 */
[----:B------:R1:W-:Y:S03]  /*1430*/  STG.E desc[UR6][R12.64], R33 ;  /* 0x000000210c007986 */ /* 0x0003e6000c101906 */
[--C-:B0-----:R-:W-:Y:S01]  /*1440*/  IMAD.WIDE R10, R3, 0x4, R22.reuse ;  /* 0x00000004030a7825 */ /* 0x101fe200078e0216 */
[----:B----4-:R-:W-:Y:S01]  /*1450*/  FMNMX R3, R37, R6, !PT ;  /* 0x0000000625037209 */ /* 0x010fe20007800000 */
[----:B------:R2:W-:Y:S02]  /*1460*/  STG.E desc[UR8][R26.64], R29 ;  /* 0x0000001d1a007986 */ /* 0x0005e4000c101908 */
[----:B------:R-:W-:-:S02]  /*1470*/  IMAD.WIDE R6, R15, 0x4, R22 ;  /* 0x000000040f067825 */ /* 0x000fc400078e0216 */
[----:B------:R2:W-:Y:S02]  /*1480*/  STG.E desc[UR4][R4.64], R9 ;  /* 0x0000000904007986 */ /* 0x0005e4000c101904 */
[--C-:B-1----:R-:W-:Y:S01]  /*1490*/  IMAD.WIDE R12, R17, 0x4, R22.reuse ;  /* 0x00000004110c7825 */ /* 0x102fe200078e0216 */
[----:B------:R-:W-:Y:S01]  /*14a0*/  FMNMX R17, R3, R8, !PT ;  /* 0x0000000803117209 */ /* 0x000fe20007800000 */
[----:B------:R2:W-:Y:S02]  /*14b0*/  STG.E desc[UR6][R10.64], R35 ;  /* 0x000000230a007986 */ /* 0x0005e4000c101906 */
[----:B------:R-:W-:Y:S02]  /*14c0*/  IMAD.WIDE R14, R2, 0x4, R22 ;  /* 0x00000004020e7825 */ /* 0x000fe400078e0216 */
[----:B------:R2:W-:Y:S04]  /*14d0*/  STG.E desc[UR10][R6.64], R37 ;  /* 0x0000002506007986 */ /* 0x0005e8000c10190a */
[----:B------:R2:W-:Y:S04]  /*14e0*/  STG.E desc[UR12][R12.64], R3 ;  /* 0x000000030c007986 */ /* 0x0005e8000c10190c */
[----:B------:R2:W-:Y:S02]  /*14f0*/  STG.E desc[UR14][R14.64], R17 ;  /* 0x000000110e007986 */ /* 0x0005e4000c10190e */
.L_x_30:
[----:B------:R-:W-:Y:S05]  /*1500*/  @!P1 EXIT ;  /* 0x000000000000994d */ /* 0x000fea0003800000 */
[----:B------:R-:W-:Y:S02]  /*1510*/  ISETP.GE.U32.AND P0, PT, R28, 0x4, PT ;  /* 0x000000041c00780c */ /* 0x000fe40003f06070 */
[----:B------:R-:W-:-:S04]  /*1520*/  LOP3.LUT R0, R0, 0x3, RZ, 0xc0, !PT ;  /* 0x0000000300007812 */ /* 0x000fc800078ec0ff */
[----:B------:R-:W-:-:S07]  /*1530*/  ISETP.NE.AND P1, PT, R0, RZ, PT ;  /* 0x000000ff0000720c */ /* 0x000fce0003f25270 */
[----:B------:R-:W-:Y:S06]  /*1540*/  @!P0 BRA `(.L_x_31) ;  /* 0x00000000008c8947 */ /* 0x000fec0003800000 */
[----:B------:R-:W1:Y:S01]  /*1550*/  LDCU UR4, c[0x0][0x38c] ;  /* 0x00007180ff0477ac */ /* 0x000e620008000800 */
[----:B------:R-:W-:Y:S01]  /*1560*/  R2UR UR8, R18 ;  /* 0x00000000120872ca */ /* 0x000fe200000e0000 */
[----:B0-2---:R-:W-:Y:S01]  /*1570*/  IMAD.WIDE R6, R2, 0x4, R22 ;  /* 0x0000000402067825 */ /* 0x005fe200078e0216 */
[C---:B------:R-:W-:Y:S02]  /*1580*/  R2UR UR9, R19.reuse ;  /* 0x00000000130972ca */ /* 0x040fe400000e0000 */
[C---:B------:R-:W-:Y:S02]  /*1590*/  R2UR UR6, R18.reuse ;  /* 0x00000000120672ca */ /* 0x040fe400000e0000 */
[C---:B------:R-:W-:Y:S02]  /*15a0*/  R2UR UR7, R19.reuse ;  /* 0x00000000130772ca */ /* 0x040fe400000e0000 */
[----:B------:R-:W-:Y:S02]  /*15b0*/  R2UR UR10, R18 ;  /* 0x00000000120a72ca */ /* 0x000fe400000e0000 */
[----:B------:R-:W-:-:S05]  /*15c0*/  R2UR UR11, R19 ;  /* 0x00000000130b72ca */ /* 0x000fca00000e0000 */
[----:B------:R-:W2:Y:S01]  /*15d0*/  LDG.E R6, desc[UR8][R6.64] ;  /* 0x0000000806067981 */ /* 0x000ea2000c1e1900 */
[----:B-1----:R-:W-:-:S05]  /*15e0*/  IADD3 R17, PT, PT, R2, -UR4, RZ ;  /* 0x8000000402117c10 */ /* 0x002fca000fffe0ff */
[C---:B------:R-:W-:Y:S02]  /*15f0*/  VIADD R25, R17.reuse, -UR4 ;  /* 0x8000000411197c36 */ /* 0x040fe40008000000 */
[----:B------:R-:W-:-:S03]  /*1600*/  IMAD.WIDE R4, R17, 0x4, R20 ;  /* 0x0000000411047825 */ /* 0x000fc600078e0214 */
[C---:B------:R-:W-:Y:S01]  /*1610*/  IADD3 R27, PT, PT, R25.reuse, -UR4, RZ ;  /* 0x80000004191b7c10 */ /* 0x040fe2000fffe0ff */
[--C-:B------:R-:W-:Y:S01]  /*1620*/  IMAD.WIDE R8, R25, 0x4, R20.reuse ;  /* 0x0000000419087825 */ /* 0x100fe200078e0214 */
[----:B------:R0:W2:Y:S03]  /*1630*/  LDG.E.CONSTANT R3, desc[UR6][R4.64] ;  /* 0x0000000604037981 */ /* 0x0000a6000c1e9900 */
[C---:B------:R-:W-:Y:S02]  /*1640*/  VIADD R2, R27.reuse, -UR4 ;  /* 0x800000041b027c36 */ /* 0x040fe40008000000 */
[--C-:B------:R-:W-:Y:S01]  /*1650*/  IMAD.WIDE R10, R27, 0x4, R20.reuse ;  /* 0x000000041b0a7825 */ /* 0x100fe200078e0214 */
[----:B------:R-:W3:Y:S03]  /*1660*/  LDG.E.CONSTANT R8, desc[UR10][R8.64] ;  /* 0x0000000a08087981 */ /* 0x000ee6000c1e9900 */
[----:B------:R-:W-:-:S02]  /*1670*/  IMAD.WIDE R12, R2, 0x4, R20 ;  /* 0x00000004020c7825 */ /* 0x000fc400078e0214 */
[----:B------:R-:W4:Y:S04]  /*1680*/  LDG.E.CONSTANT R10, desc[UR8][R10.64] ;  /* 0x000000080a0a7981 */ /* 0x000f28000c1e9900 */
[----:B------:R-:W5:Y:S01]  /*1690*/  LDG.E.CONSTANT R12, desc[UR6][R12.64] ;  /* 0x000000060c0c7981 */ /* 0x000f62000c1e9900 */
[----:B------:R-:W-:Y:S02]  /*16a0*/  R2UR UR4, R18 ;  /* 0x00000000120472ca */ /* 0x000fe400000e0000 */
[----:B------:R-:W-:Y:S01]  /*16b0*/  R2UR UR5, R19 ;  /* 0x00000000130572ca */ /* 0x000fe200000e0000 */
[----:B0-----:R-:W-:Y:S01]  /*16c0*/  IMAD.WIDE R4, R17, 0x4, R22 ;  /* 0x0000000411047825 */ /* 0x001fe200078e0216 */
[----:B--2---:R-:W-:-:S04]  /*16d0*/  FMNMX R3, R3, R6, !PT ;  /* 0x0000000603037209 */ /* 0x004fc80007800000 */
[----:B---3--:R-:W-:Y:S01]  /*16e0*/  FMNMX R15, R8, R3, !PT ;  /* 0x00000003080f7209 */ /* 0x008fe20007800000 */
[----:B------:R-:W-:-:S03]  /*16f0*/  IMAD.WIDE R6, R25, 0x4, R22 ;  /* 0x0000000419067825 */ /* 0x000fc600078e0216 */
[----:B----4-:R-:W-:Y:S01]  /*1700*/  FMNMX R17, R10, R15, !PT ;  /* 0x0000000f0a117209 */ /* 0x010fe20007800000 */
[--C-:B------:R-:W-:Y:S02]  /*1710*/  IMAD.WIDE R8, R27, 0x4, R22.reuse ;  /* 0x000000041b087825 */ /* 0x100fe400078e0216 */
[----:B------:R1:W-:Y:S01]  /*1720*/  STG.E desc[UR4][R4.64], R3 ;  /* 0x0000000304007986 */ /* 0x0003e2000c101904 */
[----:B-----5:R-:W-:Y:S01]  /*1730*/  FMNMX R13, R12, R17, !PT ;  /* 0x000000110c0d7209 */ /* 0x020fe20007800000 */
[----:B------:R-:W-:Y:S02]  /*1740*/  IMAD.WIDE R10, R2, 0x4, R22 ;  /* 0x00000004020a7825 */ /* 0x000fe400078e0216 */
[----:B------:R1:W-:Y:S04]  /*1750*/  STG.E desc[UR6][R6.64], R15 ;  /* 0x0000000f06007986 */ /* 0x0003e8000c101906 */
[----:B------:R1:W-:Y:S04]  /*1760*/  STG.E desc[UR8][R8.64], R17 ;  /* 0x0000001108007986 */ /* 0x0003e8000c101908 */
[----:B------:R1:W-:Y:S02]  /*1770*/  STG.E desc[UR10][R10.64], R13 ;  /* 0x0000000d0a007986 */ /* 0x0003e4000c10190a */
.L_x_31:
[----:B------:R-:W-:Y:S05]  /*1780*/  @!P1 EXIT ;  /* 0x000000000000994d */ /* 0x000fea0003800000 */
[----:B------:R-:W-:Y:S01]  /*1790*/  R2UR UR4, R18 ;  /* 0x00000000120472ca */ /* 0x000fe200000e0000 */
[----:B-12---:R-:W-:Y:S01]  /*17a0*/  IMAD.WIDE R4, R2, 0x4, R22 ;  /* 0x0000000402047825 */ /* 0x006fe200078e0216 */
[----:B------:R-:W-:Y:S01]  /*17b0*/  R2UR UR5, R19 ;  /* 0x00000000130572ca */ /* 0x000fe200000e0000 */
[----:B0-----:R-:W0:-:S12]  /*17c0*/  LDC R6, c[0x0][0x38c] ;  /* 0x0000e300ff067b82 */ /* 0x001e180000000800 */
[----:B------:R1:W5:Y:S01]  /*17d0*/  LDG.E R7, desc[UR4][R4.64] ;  /* 0x0000000404077981 */ /* 0x000362000c1e1900 */
[----:B------:R-:W-:Y:S01]  /*17e0*/  IADD3 R0, PT, PT, -R0, RZ, RZ ;  /* 0x000000ff00007210 */ /* 0x000fe20007ffe1ff */
[----:B01----:R-:W-:-:S07]  /*17f0*/  IMAD.IADD R9, R2, 0x1, -R6 ;  /* 0x0000000102097824 */ /* 0x003fce00078e0a06 */
.L_x_32:
[----:B------:R-:W-:Y:S01]  /*1800*/  R2UR UR4, R18 ;  /* 0x00000000120472ca */ /* 0x000fe200000e0000 */
[----:B------:R-:W-:Y:S01]  /*1810*/  IMAD.WIDE R2, R9, 0x4, R20 ;  /* 0x0000000409027825 */ /* 0x000fe200078e0214 */
[----:B------:R-:W-:-:S13]  /*1820*/  R2UR UR5, R19 ;  /* 0x00000000130572ca */ /* 0x000fda00000e0000 */
[----:B------:R-:W2:Y:S01]  /*1830*/  LDG.E.CONSTANT R2, desc[UR4][R2.64] ;  /* 0x0000000402027981 */ /* 0x000ea2000c1e9900 */
[----:B------:R-:W-:Y:S01]  /*1840*/  IADD3 R0, PT, PT, R0, 0x1, RZ ;  /* 0x0000000100007810 */ /* 0x000fe20007ffe0ff */
[----:B0-----:R-:W-:-:S03]  /*1850*/  IMAD.WIDE R4, R9, 0x4, R22 ;  /* 0x0000000409047825 */ /* 0x001fc600078e0216 */
[----:B------:R-:W-:Y:S01]  /*1860*/  ISETP.NE.AND P0, PT, R0, RZ, PT ;  /* 0x000000ff0000720c */ /* 0x000fe20003f05270 */
[----:B------:R-:W-:Y:S01]  /*1870*/  IMAD.IADD R9, R9, 0x1, -R6 ;  /* 0x0000000109097824 */ /* 0x000fe200078e0a06 */
[----:B--2--5:R-:W-:-:S05]  /*1880*/  FMNMX R7, R2, R7, !PT ;  /* 0x0000000702077209 */ /* 0x024fca0007800000 */
[----:B------:R0:W-:Y:S06]  /*1890*/  STG.E desc[UR4][R4.64], R7 ;  /* 0x0000000704007986 */ /* 0x0001ec000c101904 */
[----:B------:R-:W-:Y:S05]  /*18a0*/  @P0 BRA `(.L_x_32) ;  /* 0xfffffffc00d40947 */ /* 0x000fea000383ffff */
[----:B------:R-:W-:Y:S05]  /*18b0*/  EXIT ;  /* 0x000000000000794d */ /* 0x000fea0003800000 */
.L_x_27:
[----:B------:R-:W0:Y:S01]  /*18c0*/  LDC.64 R12, c[0x0][0x398] ;  /* 0x0000e600ff0c7b82 */ /* 0x000e220000000a00 */
[----:B--2---:R-:W-:Y:S02]  /*18d0*/  R2UR UR4, R18 ;  /* 0x00000000120472ca */ /* 0x004fe400000e0000 */
[----:B------:R-:W-:-:S05]  /*18e0*/  R2UR UR5, R19 ;  /* 0x00000000130572ca */ /* 0x000fca00000e0000 */
[----:B------:R-:W1:Y:S01]  /*18f0*/  LDC.64 R14, c[0x0][0x3a0] ;  /* 0x0000e800ff0e7b82 */ /* 0x000e620000000a00 */
[----:B0-----:R-:W-:-:S07]  /*1900*/  IMAD.WIDE R2, R17, 0x4, R12 ;  /* 0x0000000411027825 */ /* 0x001fce00078e020c */
[----:B------:R-:W2:Y:S01]  /*1910*/  LDG.E.CONSTANT R20, desc[UR4][R2.64] ;  /* 0x0000000402147981 */ /* 0x000ea2000c1e9900 */
[----:B------:R-:W-:Y:S01]  /*1920*/  ISETP.GE.AND P0, PT, R8, 0x2, PT ;  /* 0x000000020800780c */ /* 0x000fe20003f06270 */
[----:B-1----:R-:W-:-:S05]  /*1930*/  IMAD.WIDE R4, R17, 0x4, R14 ;  /* 0x0000000411047825 */ /* 0x002fca00078e020e */
[----:B--2---:R0:W-:Y:S07]  /*1940*/  STG.E desc[UR4][R4.64], R20 ;  /* 0x0000001404007986 */ /* 0x0041ee000c101904 */
[----:B------:R-:W-:Y:S05]  /*1950*/  @!P0 EXIT ;  /* 0x000000000000894d */ /* 0x000fea0003800000 */
[----:B------:R-:W-:Y:S02]  /*1960*/  IADD3 R3, PT, PT, R8, -0x2, RZ ;  /* 0xfffffffe08037810 */ /* 0x000fe40007ffe0ff */
[----:B------:R-:W-:Y:S02]  /*1970*/  LOP3.LUT R2, R0, 0xf, RZ, 0xc0, !PT ;  /* 0x0000000f00027812 */ /* 0x000fe400078ec0ff */
[----:B------:R-:W-:Y:S02]  /*1980*/  ISETP.GE.U32.AND P0, PT, R3, 0xf, PT ;  /* 0x0000000f0300780c */ /* 0x000fe40003f06070 */
[----:B------:R-:W-:-:S11]  /*1990*/  ISETP.NE.AND P1, PT, R2, RZ, PT ;  /* 0x000000ff0200720c */ /* 0x000fd60003f25270 */
[----:B------:R-:W-:Y:S05]  /*19a0*/  @!P0 BRA `(.L_x_33) ;  /* 0x0000000400ac8947 */ /* 0x000fea0003800000 */
[----:B0-----:R-:W0:Y:S01]  /*19b0*/  LDC R4, c[0x0][0x38c] ;  /* 0x0000e300ff047b82 */ /* 0x001e220000000800 */
[----:B------:R-:W-:Y:S01]  /*19c0*/  IMAD R25, R25, R8, RZ ;  /* 0x0000000819197224 */ /* 0x000fe200078e02ff */
[----:B------:R-:W-:Y:S01]  /*19d0*/  LOP3.LUT R3, R0, 0xfffffff0, RZ, 0xc0, !PT ;  /* 0xfffffff000037812 */ /* 0x000fe200078ec0ff */
[----:B------:R-:W-:Y:S04]  /*19e0*/  BSSY.RECONVERGENT B0, `(.L_x_33) ;  /* 0x0000067000007945 */ /* 0x000fe80003800200 */
[----:B------:R-:W-:Y:S02]  /*19f0*/  IMAD.MOV R3, RZ, RZ, -R3 ;  /* 0x000000ffff037224 */ /* 0x000fe400078e0a03 */
[----:B0-----:R-:W-:-:S05]  /*1a00*/  IMAD R25, R25, R4, R4 ;  /* 0x0000000419197224 */ /* 0x001fca00078e0204 */
[----:B------:R-:W-:-:S07]  /*1a10*/  IADD3 R5, PT, PT, R16, R25, RZ ;  /* 0x0000001910057210 */ /* 0x000fce0007ffe0ff */
.L_x_34:
[C---:B------:R-:W-:Y:S01]  /*1a20*/  R2UR UR4, R18.reuse ;  /* 0x00000000120472ca */ /* 0x040fe200000e0000 */
[----:B0-----:R-:W-:Y:S01]  /*1a30*/  IMAD.WIDE R8, R5, 0x4, R12 ;  /* 0x0000000405087825 */ /* 0x001fe200078e020c */
[C---:B------:R-:W-:Y:S02]  /*1a40*/  R2UR UR5, R19.reuse ;  /* 0x00000000130572ca */ /* 0x040fe400000e0000 */
[----:B------:R-:W-:Y:S02]  /*1a50*/  R2UR UR6, R18 ;  /* 0x00000000120672ca */ /* 0x000fe400000e0000 */
[----:B------:R-:W-:Y:S01]  /*1a60*/  R2UR UR7, R19 ;  /* 0x00000000130772ca */ /* 0x000fe200000e0000 */
[----:B------:R-:W-:-:S04]  /*1a70*/  IMAD.WIDE R10, R4, 0x4, R8 ;  /* 0x00000004040a7825 */ /* 0x000fc800078e0208 */
[----:B------:R-:W-:-:S04]  /*1a80*/  IMAD.WIDE R22, R4, 0x4, R10 ;  /* 0x0000000404167825 */ /* 0x000fc800078e020a */
[----:B------:R0:W2:Y:S04]  /*1a90*/  LDG.E.CONSTANT R27, desc[UR4][R8.64] ;  /* 0x00000004081b7981 */ /* 0x0000a8000c1e9900 */
[----:B------:R1:W3:Y:S01]  /*1aa0*/  LDG.E.CONSTANT R21, desc[UR6][R10.64] ;  /* 0x000000060a157981 */ /* 0x0002e2000c1e9900 */
[----:B------:R-:W-:-:S03]  /*1ab0*/  IMAD.WIDE R28, R4, 0x4, R22 ;  /* 0x00000004041c7825 */ /* 0x000fc600078e0216 */
[----:B------:R-:W4:Y:S01]  /*1ac0*/  LDG.E.CONSTANT R35, desc[UR4][R22.64] ;  /* 0x0000000416237981 */ /* 0x000f22000c1e9900 */
[----:B------:R-:W-:-:S03]  /*1ad0*/  IMAD.WIDE R30, R4, 0x4, R28 ;  /* 0x00000004041e7825 */ /* 0x000fc600078e021c */
[----:B------:R5:W4:Y:S01]  /*1ae0*/  LDG.E.CONSTANT R33, desc[UR6][R28.64] ;  /* 0x000000061c217981 */ /* 0x000b22000c1e9900 */
[----:B------:R-:W-:-:S03]  /*1af0*/  IMAD.WIDE R6, R4, 0x4, R30 ;  /* 0x0000000404067825 */ /* 0x000fc600078e021e */
[----:B------:R-:W4:Y:S01]  /*1b00*/  LDG.E.CONSTANT R30, desc[UR4][R30.64] ;  /* 0x000000041e1e7981 */ /* 0x000f22000c1e9900 */
[----:B------:R-:W-:Y:S01]  /*1b10*/  IMAD.WIDE R24, R4, 0x4, R6 ;  /* 0x0000000404187825 */ /* 0x000fe200078e0206 */
[----:B------:R-:W-:Y:S02]  /*1b20*/  R2UR UR8, R18 ;  /* 0x00000000120872ca */ /* 0x000fe400000e0000 */
[----:B------:R-:W4:Y:S01]  /*1b30*/  LDG.E.CONSTANT R32, desc[UR6][R6.64] ;  /* 0x0000000606207981 */ /* 0x000f22000c1e9900 */
[----:B0-----:R-:W-:Y:S01]  /*1b40*/  IMAD.WIDE R8, R4, 0x4, R24 ;  /* 0x0000000404087825 */ /* 0x001fe200078e0218 */
[----:B------:R-:W-:-:S03]  /*1b50*/  R2UR UR9, R19 ;  /* 0x00000000130972ca */ /* 0x000fc600000e0000 */
[----:B-1----:R-:W-:Y:S01]  /*1b60*/  IMAD.WIDE R10, R4, 0x4, R8 ;  /* 0x00000004040a7825 */ /* 0x002fe200078e0208 */
[----:B------:R-:W-:Y:S01]  /*1b70*/  R2UR UR10, R18 ;  /* 0x00000000120a72ca */ /* 0x000fe200000e0000 */
[----:B------:R-:W4:Y:S02]  /*1b80*/  LDG.E.CONSTANT R7, desc[UR4][R24.64] ;  /* 0x0000000418077981 */ /* 0x000f24000c1e9900 */
[----:B------:R-:W-:Y:S01]  /*1b90*/  IMAD.WIDE R36, R4, 0x4, R10 ;  /* 0x0000000404247825 */ /* 0x000fe200078e020a */
[----:B------:R-:W-:-:S05]  /*1ba0*/  R2UR UR11, R19 ;  /* 0x00000000130b72ca */ /* 0x000fca00000e0000 */
[----:B------:R0:W4:Y:S01]  /*1bb0*/  LDG.E.CONSTANT R31, desc[UR8][R8.64] ;  /* 0x00000008081f7981 */ /* 0x000122000c1e9900 */
[----:B-----5:R-:W-:-:S03]  /*1bc0*/  IMAD.WIDE R28, R4, 0x4, R36 ;  /* 0x00000004041c7825 */ /* 0x020fc600078e0224 */
[----:B------:R-:W5:Y:S04]  /*1bd0*/  LDG.E.CONSTANT R11, desc[UR6][R10.64] ;  /* 0x000000060a0b7981 */ /* 0x000f68000c1e9900 */
[----:B------:R-:W5:Y:S01]  /*1be0*/  LDG.E.CONSTANT R16, desc[UR4][R28.64] ;  /* 0x000000041c107981 */ /* 0x000f62000c1e9900 */
[----:B------:R-:W-:-:S03]  /*1bf0*/  IMAD.WIDE R22, R4, 0x4, R28 ;  /* 0x0000000404167825 */ /* 0x000fc600078e021c */
[----:B------:R-:W5:Y:S01]  /*1c00*/  LDG.E.CONSTANT R6, desc[UR10][R36.64] ;  /* 0x0000000a24067981 */ /* 0x000f62000c1e9900 */
[----:B0-----:R-:W-:-:S03]  /*1c10*/  IMAD.WIDE R8, R4, 0x4, R22 ;  /* 0x0000000404087825 */ /* 0x001fc600078e0216 */
[----:B------:R0:W5:Y:S01]  /*1c20*/  LDG.E.CONSTANT R10, desc[UR8][R22.64] ;  /* 0x00000008160a7981 */ /* 0x000162000c1e9900 */
[----:B------:R-:W-:-:S03]  /*1c30*/  IMAD.WIDE R24, R4, 0x4, R8 ;  /* 0x0000000404187825 */ /* 0x000fc600078e0208 */
[----:B------:R-:W5:Y:S01]  /*1c40*/  LDG.E.CONSTANT R8, desc[UR6][R8.64] ;  /* 0x0000000608087981 */ /* 0x000f62000c1e9900 */
[----:B0-----:R-:W-:-:S05]  /*1c50*/  IMAD.WIDE R22, R4, 0x4, R24 ;  /* 0x0000000404167825 */ /* 0x001fca00078e0218 */
[----:B------:R-:W5:Y:S04]  /*1c60*/  LDG.E.CONSTANT R34, desc[UR4][R22.64] ;  /* 0x0000000416227981 */ /* 0x000f68000c1e9900 */
[----:B------:R0:W5:Y:S02]  /*1c70*/  LDG.E.CONSTANT R9, desc[UR10][R24.64] ;  /* 0x0000000a18097981 */ /* 0x000164000c1e9900 */
[----:B0-----:R-:W-:-:S05]  /*1c80*/  IMAD.WIDE R24, R4, 0x4, R22 ;  /* 0x0000000404187825 */ /* 0x001fca00078e0216 */
[----:B------:R0:W5:Y:S01]  /*1c90*/  LDG.E.CONSTANT R36, desc[UR8][R24.64] ;  /* 0x0000000818247981 */ /* 0x000162000c1e9900 */
[----:B------:R-:W-:Y:S01]  /*1ca0*/  IMAD.WIDE R28, R5, 0x4, R14 ;  /* 0x00000004051c7825 */ /* 0x000fe200078e020e */
[----:B------:R-:W-:-:S03]  /*1cb0*/  R2UR UR12, R18 ;  /* 0x00000000120c72ca */ /* 0x000fc600000e0000 */
[----:B------:R-:W-:Y:S01]  /*1cc0*/  VIADD R3, R3, 0x10 ;  /* 0x0000001003037836 */ /* 0x000fe20000000000 */
[C---:B------:R-:W-:Y:S02]  /*1cd0*/  R2UR UR13, R19.reuse ;  /* 0x00000000130d72ca */ /* 0x040fe400000e0000 */
[C---:B------:R-:W-:Y:S02]  /*1ce0*/  R2UR UR14, R18.reuse ;  /* 0x00000000120e72ca */ /* 0x040fe400000e0000 */
[C---:B------:R-:W-:Y:S02]  /*1cf0*/  R2UR UR15, R19.reuse ;  /* 0x00000000130f72ca */ /* 0x040fe400000e0000 */
[----:B------:R-:W-:Y:S02]  /*1d00*/  R2UR UR16, R18 ;  /* 0x00000000121072ca */ /* 0x000fe400000e0000 */
[----:B------:R-:W-:Y:S02]  /*1d10*/  R2UR UR17, R19 ;  /* 0x00000000131172ca */ /* 0x000fe400000e0000 */
[----:B------:R-:W-:Y:S01]  /*1d20*/  ISETP.NE.AND P0, PT, R3, RZ, PT ;  /* 0x000000ff0300720c */ /* 0x000fe20003f05270 */
[C---:B------:R-:W-:Y:S01]  /*1d30*/  IMAD R5, R4.reuse, 0x10, R5 ;  /* 0x0000001004057824 */ /* 0x040fe200078e0205 */
[----:B------:R-:W-:-:S02]  /*1d40*/  LEA R17, R4, R17, 0x4 ;  /* 0x0000001104117211 */ /* 0x000fc400078e20ff */
[----:B--2---:R-:W-:Y:S01]  /*1d50*/  FMNMX R37, R27, R20, !PT ;  /* 0x000000141b257209 */ /* 0x004fe20007800000 */
[----:B------:R-:W-:-:S04]  /*1d60*/  IMAD.WIDE R26, R4, 0x4, R28 ;  /* 0x00000004041a7825 */ /* 0x000fc800078e021c */
[----:B------:R3:W-:Y:S02]  /*1d70*/  STG.E desc[UR4][R28.64], R37 ;  /* 0x000000251c007986 */ /* 0x0007e4000c101904 */
[----:B---3--:R-:W-:Y:S01]  /*1d80*/  FMNMX R37, R37, R21, !PT ;  /* 0x0000001525257209 */ /* 0x008fe20007800000 */
[----:B------:R-:W-:-:S04]  /*1d90*/  IMAD.WIDE R20, R4, 0x4, R26 ;  /* 0x0000000404147825 */ /* 0x000fc800078e021a */
[----:B------:R-:W-:-:S04]  /*1da0*/  IMAD.WIDE R22, R4, 0x4, R20 ;  /* 0x0000000404167825 */ /* 0x000fc800078e0214 */
[C---:B0-----:R-:W-:Y:S01]  /*1db0*/  IMAD.WIDE R24, R4.reuse, 0x4, R22 ;  /* 0x0000000404187825 */ /* 0x041fe200078e0216 */
[----:B----4-:R-:W-:Y:S01]  /*1dc0*/  FMNMX R35, R37, R35, !PT ;  /* 0x0000002325237209 */ /* 0x010fe20007800000 */
[----:B------:R0:W-:Y:S02]  /*1dd0*/  STG.E desc[UR6][R26.64], R37 ;  /* 0x000000251a007986 */ /* 0x0001e4000c101906 */
[----:B------:R-:W-:Y:S02]  /*1de0*/  IMAD.WIDE R28, R4, 0x4, R24 ;  /* 0x00000004041c7825 */ /* 0x000fe400078e0218 */
[----:B------:R1:W-:Y:S01]  /*1df0*/  STG.E desc[UR4][R20.64], R35 ;  /* 0x0000002314007986 */ /* 0x0003e2000c101904 */
[----:B------:R-:W-:-:S04]  /*1e00*/  FMNMX R33, R35, R33, !PT ;  /* 0x0000002123217209 */ /* 0x000fc80007800000 */
[----:B0-----:R-:W-:Y:S01]  /*1e10*/  FMNMX R37, R33, R30, !PT ;  /* 0x0000001e21257209 */ /* 0x001fe20007800000 */
[C---:B-1----:R-:W-:Y:S01]  /*1e20*/  IMAD.WIDE R20, R4.reuse, 0x4, R28 ;  /* 0x0000000404147825 */ /* 0x042fe200078e021c */
[----:B------:R-:W-:Y:S03]  /*1e30*/  STG.E desc[UR6][R22.64], R33 ;  /* 0x0000002116007986 */ /* 0x000fe6000c101906 */
[C---:B------:R-:W-:Y:S01]  /*1e40*/  IMAD.WIDE R26, R4.reuse, 0x4, R20 ;  /* 0x00000004041a7825 */ /* 0x040fe200078e0214 */
[----:B------:R0:W-:Y:S02]  /*1e50*/  STG.E desc[UR4][R24.64], R37 ;  /* 0x0000002518007986 */ /* 0x0001e4000c101904 */
[----:B0-----:R-:W-:Y:S01]  /*1e60*/  FMNMX R37, R37, R32, !PT ;  /* 0x0000002025257209 */ /* 0x001fe20007800000 */
[----:B------:R-:W-:-:S03]  /*1e70*/  IMAD.WIDE R32, R4, 0x4, R26 ;  /* 0x0000000404207825 */ /* 0x000fc600078e021a */
[----:B------:R-:W-:Y:S01]  /*1e80*/  FMNMX R7, R37, R7, !PT ;  /* 0x0000000725077209 */ /* 0x000fe20007800000 */
[C---:B------:R-:W-:Y:S01]  /*1e90*/  IMAD.WIDE R22, R4.reuse, 0x4, R32 ;  /* 0x0000000404167825 */ /* 0x040fe200078e0220 */
[----:B------:R0:W-:Y:S02]  /*1ea0*/  STG.E desc[UR6][R28.64], R37 ;  /* 0x000000251c007986 */ /* 0x0001e4000c101906 */
[----:B0-----:R-:W-:Y:S01]  /*1eb0*/  FMNMX R28, R7, R31, !PT ;  /* 0x0000001f071c7209 */ /* 0x001fe20007800000 */
[----:B------:R-:W-:-:S03]  /*1ec0*/  IMAD.WIDE R30, R4, 0x4, R22 ;  /* 0x00000004041e7825 */ /* 0x000fc600078e0216 */
[----:B-----5:R-:W-:Y:S01]  /*1ed0*/  FMNMX R11, R28, R11, !PT ;  /* 0x0000000b1c0b7209 */ /* 0x020fe20007800000 */
[----:B------:R-:W-:-:S03]  /*1ee0*/  IMAD.WIDE R24, R4, 0x4, R30 ;  /* 0x0000000404187825 */ /* 0x000fc600078e021e */
[----:B------:R-:W-:Y:S01]  /*1ef0*/  FMNMX R35, R11, R6, !PT ;  /* 0x000000060b237209 */ /* 0x000fe20007800000 */
[----:B------:R0:W-:Y:S03]  /*1f00*/  STG.E desc[UR4][R20.64], R7 ;  /* 0x0000000714007986 */ /* 0x0001e6000c101904 */
[----:B------:R-:W-:Y:S01]  /*1f10*/  FMNMX R29, R35, R16, !PT ;  /* 0x00000010231d7209 */ /* 0x000fe20007800000 */
[----:B------:R-:W-:Y:S03]  /*1f20*/  STG.E desc[UR6][R26.64], R28 ;  /* 0x0000001c1a007986 */ /* 0x000fe6000c101906 */
[----:B------:R-:W-:Y:S01]  /*1f30*/  FMNMX R37, R29, R10, !PT ;  /* 0x0000000a1d257209 */ /* 0x000fe20007800000 */
[----:B0-----:R-:W-:Y:S01]  /*1f40*/  IMAD.WIDE R6, R4, 0x4, R24 ;  /* 0x0000000404067825 */ /* 0x001fe200078e0218 */
[----:B------:R0:W-:Y:S02]  /*1f50*/  STG.E desc[UR8][R32.64], R11 ;  /* 0x0000000b20007986 */ /* 0x0001e4000c101908 */
[----:B------:R-:W-:-:S04]  /*1f60*/  FMNMX R16, R37, R8, !PT ;  /* 0x0000000825107209 */ /* 0x000fc80007800000 */
[----:B------:R-:W-:Y:S01]  /*1f70*/  FMNMX R21, R16, R9, !PT ;  /* 0x0000000910157209 */ /* 0x000fe20007800000 */
[----:B0-----:R-:W-:-:S03]  /*1f80*/  IMAD.WIDE R10, R4, 0x4, R6 ;  /* 0x00000004040a7825 */ /* 0x001fc600078e0206 */
[----:B------:R-:W-:Y:S01]  /*1f90*/  FMNMX R33, R21, R34, !PT ;  /* 0x0000002215217209 */ /* 0x000fe20007800000 */
[C---:B------:R-:W-:Y:S01]  /*1fa0*/  IMAD.WIDE R8, R4.reuse, 0x4, R10 ;  /* 0x0000000404087825 */ /* 0x040fe200078e020a */
[----:B------:R0:W-:Y:S02]  /*1fb0*/  STG.E desc[UR4][R22.64], R35 ;  /* 0x0000002316007986 */ /* 0x0001e4000c101904 */
[----:B------:R-:W-:Y:S02]  /*1fc0*/  FMNMX R20, R33, R36, !PT ;  /* 0x0000002421147209 */ /* 0x000fe40007800000 */
[----:B------:R0:W-:Y:S01]  /*1fd0*/  STG.E desc[UR6][R30.64], R29 ;  /* 0x0000001d1e007986 */ /* 0x0001e2000c101906 */
[----:B------:R-:W-:-:S03]  /*1fe0*/  IMAD.WIDE R26, R4, 0x4, R8 ;  /* 0x00000004041a7825 */ /* 0x000fc600078e0208 */
[----:B------:R0:W-:Y:S04]  /*1ff0*/  STG.E desc[UR8][R24.64], R37 ;  /* 0x0000002518007986 */ /* 0x0001e8000c101908 */
[----:B------:R0:W-:Y:S04]  /*2000*/  STG.E desc[UR10][R6.64], R16 ;  /* 0x0000001006007986 */ /* 0x0001e8000c10190a */
[----:B------:R0:W-:Y:S04]  /*2010*/  STG.E desc[UR12][R10.64], R21 ;  /* 0x000000150a007986 */ /* 0x0001e8000c10190c */
[----:B------:R0:W-:Y:S04]  /*2020*/  STG.E desc[UR14][R8.64], R33 ;  /* 0x0000002108007986 */ /* 0x0001e8000c10190e */
[----:B------:R0:W-:Y:S01]  /*2030*/  STG.E desc[UR16][R26.64], R20 ;  /* 0x000000141a007986 */ /* 0x0001e2000c101910 */
[----:B------:R-:W-:Y:S05]  /*2040*/  @P0 BRA `(.L_x_34) ;  /* 0xfffffff800740947 */ /* 0x000fea000383ffff */
[----:B------:R-:W-:Y:S05]  /*2050*/  BSYNC.RECONVERGENT B0 ;  /* 0x0000000000007941 */ /* 0x000fea0003800200 */
.L_x_33:
[----:B------:R-:W-:Y:S05]  /*2060*/  @!P1 EXIT ;  /* 0x000000000000994d */ /* 0x000fea0003800000 */
[----:B------:R-:W-:Y:S02]  /*2070*/  ISETP.GE.U32.AND P0, PT, R2, 0x8, PT ;  /* 0x000000080200780c */ /* 0x000fe40003f06070 */
[----:B------:R-:W-:-:S04]  /*2080*/  LOP3.LUT R28, R0, 0x7, RZ, 0xc0, !PT ;  /* 0x00000007001c7812 */ /* 0x000fc800078ec0ff */
[----:B------:R-:W-:-:S07]  /*2090*/  ISETP.NE.AND P1, PT, R28, RZ, PT ;  /* 0x000000ff1c00720c */ /* 0x000fce0003f25270 */
[----:B------:R-:W-:Y:S06]  /*20a0*/  @!P0 BRA `(.L_x_35) ;  /* 0x0000000000f48947 */ /* 0x000fec0003800000 */
[----:B0-----:R-:W0:Y:S01]  /*20b0*/  LDC R23, c[0x0][0x38c] ;  /* 0x0000e300ff177b82 */ /* 0x001e220000000800 */
        /* <DEDUP_REMOVED lines=8> */
[----:B0-----:R-:W-:-:S05]  /*2140*/  IADD3 R17, PT, PT, R17, R23, RZ ;  /* 0x0000001711117210 */ /* 0x001fca0007ffe0ff */
[----:B------:R-:W-:-:S05]  /*2150*/  IMAD.WIDE R2, R17, 0x4, R12 ;  /* 0x0000000411027825 */ /* 0x000fca00078e020c */
[----:B------:R-:W2:Y:S01]  /*2160*/  LDG.E.CONSTANT R9, desc[UR4][R2.64] ;  /* 0x0000000402097981 */ /* 0x000ea2000c1e9900 */
[----:B------:R-:W-:-:S05]  /*2170*/  IMAD.WIDE R4, R23, 0x4, R2 ;  /* 0x0000000417047825 */ /* 0x000fca00078e0202 */
[----:B------:R-:W3:Y:S01]  /*2180*/  LDG.E.CONSTANT R10, desc[UR6][R4.64] ;  /* 0x00000006040a7981 */ /* 0x000ee2000c1e9900 */
[----:B------:R-:W-:-:S05]  /*2190*/  IMAD.WIDE R6, R23, 0x4, R4 ;  /* 0x0000000417067825 */ /* 0x000fca00078e0204 */
[----:B------:R0:W4:Y:S01]  /*21a0*/  LDG.E.CONSTANT R11, desc[UR8][R6.64] ;  /* 0x00000008060b7981 */ /* 0x000122000c1e9900 */
[----:B------:R-:W-:-:S05]  /*21b0*/  IMAD.WIDE R30, R23, 0x4, R6 ;  /* 0x00000004171e7825 */ /* 0x000fca00078e0206 */
[----:B------:R-:W5:Y:S01]  /*21c0*/  LDG.E.CONSTANT R21, desc[UR10][R30.64] ;  /* 0x0000000a1e157981 */ /* 0x000f62000c1e9900 */
[----:B------:R-:W-:-:S05]  /*21d0*/  IMAD.WIDE R32, R23, 0x4, R30 ;  /* 0x0000000417207825 */ /* 0x000fca00078e021e */
[----:B------:R3:W5:Y:S01]  /*21e0*/  LDG.E.CONSTANT R16, desc[UR4][R32.64] ;  /* 0x0000000420107981 */ /* 0x000762000c1e9900 */
[----:B------:R-:W-:-:S04]  /*21f0*/  IMAD.WIDE R24, R23, 0x4, R32 ;  /* 0x0000000417187825 */ /* 0x000fc800078e0220 */
[C---:B------:R-:W-:Y:S02]  /*2200*/  IMAD.WIDE R26, R23.reuse, 0x4, R24 ;  /* 0x00000004171a7825 */ /* 0x040fe400078e0218 */
[----:B------:R-:W5:Y:S02]  /*2210*/  LDG.E.CONSTANT R24, desc[UR6][R24.64] ;  /* 0x0000000618187981 */ /* 0x000f64000c1e9900 */
[----:B------:R-:W-:Y:S02]  /*2220*/  IMAD.WIDE R34, R23, 0x4, R26 ;  /* 0x0000000417227825 */ /* 0x000fe400078e021a */
[----:B------:R5:W5:Y:S04]  /*2230*/  LDG.E.CONSTANT R26, desc[UR8][R26.64] ;  /* 0x000000081a1a7981 */ /* 0x000b68000c1e9900 */
[----:B------:R1:W5:Y:S01]  /*2240*/  LDG.E.CONSTANT R22, desc[UR10][R34.64] ;  /* 0x0000000a22167981 */ /* 0x000362000c1e9900 */
[----:B0-----:R-:W-:-:S04]  /*2250*/  IMAD.WIDE R6, R17, 0x4, R14 ;  /* 0x0000000411067825 */ /* 0x001fc800078e020e */
[----:B------:R-:W-:-:S04]  /*2260*/  IMAD.WIDE R2, R23, 0x4, R6 ;  /* 0x0000000417027825 */ /* 0x000fc800078e0206 */
[----:B------:R-:W-:Y:S01]  /*2270*/  IMAD.WIDE R4, R23, 0x4, R2 ;  /* 0x0000000417047825 */ /* 0x000fe200078e0202 */
        /* <DEDUP_REMOVED lines=8> */
[----:B--2---:R-:W-:Y:S01]  /*2300*/  FMNMX R29, R9, R20, !PT ;  /* 0x00000014091d7209 */ /* 0x004fe20007800000 */
[----:B------:R-:W-:-:S03]  /*2310*/  IMAD.WIDE R8, R23, 0x4, R4 ;  /* 0x0000000417087825 */ /* 0x000fc600078e0204 */
[----:B---3--:R-:W-:-:S04]  /*2320*/  FMNMX R32, R29, R10, !PT ;  /* 0x0000000a1d207209 */ /* 0x008fc80007800000 */
[----:B----4-:R-:W-:Y:S01]  /*2330*/  FMNMX R33, R32, R11, !PT ;  /* 0x0000000b20217209 */ /* 0x010fe20007800000 */
[----:B------:R-:W-:-:S03]  /*2340*/  IMAD.WIDE R10, R23, 0x4, R8 ;  /* 0x00000004170a7825 */ /* 0x000fc600078e0208 */
[----:B-----5:R-:W-:Y:S01]  /*2350*/  FMNMX R27, R33, R21, !PT ;  /* 0x00000015211b7209 */ /* 0x020fe20007800000 */
[----:B------:R-:W-:-:S03]  /*2360*/  IMAD.WIDE R20, R23, 0x4, R10 ;  /* 0x0000000417147825 */ /* 0x000fc600078e020a */
[----:B-1----:R-:W-:Y:S01]  /*2370*/  FMNMX R35, R27, R16, !PT ;  /* 0x000000101b237209 */ /* 0x002fe20007800000 */
[----:B------:R0:W-:Y:S03]  /*2380*/  STG.E desc[UR4][R6.64], R29 ;  /* 0x0000001d06007986 */ /* 0x0001e6000c101904 */
[----:B------:R-:W-:Y:S01]  /*2390*/  FMNMX R37, R35, R24, !PT ;  /* 0x0000001823257209 */ /* 0x000fe20007800000 */
[----:B------:R-:W-:Y:S01]  /*23a0*/  IMAD.WIDE R24, R23, 0x4, R20 ;  /* 0x0000000417187825 */ /* 0x000fe200078e0214 */
[----:B------:R1:W-:Y:S02]  /*23b0*/  STG.E desc[UR6][R2.64], R32 ;  /* 0x0000002002007986 */ /* 0x0003e4000c101906 */
[----:B------:R-:W-:Y:S02]  /*23c0*/  FMNMX R26, R37, R26, !PT ;  /* 0x0000001a251a7209 */ /* 0x000fe40007800000 */
[----:B------:R1:W-:Y:S01]  /*23d0*/  STG.E desc[UR8][R4.64], R33 ;  /* 0x0000002104007986 */ /* 0x0003e2000c101908 */
[----:B------:R-:W-:Y:S01]  /*23e0*/  IMAD.WIDE R30, R23, 0x4, R24 ;  /* 0x00000004171e7825 */ /* 0x000fe200078e0218 */
[----:B------:R-:W-:-:S02]  /*23f0*/  FMNMX R22, R26, R22, !PT ;  /* 0x000000161a167209 */ /* 0x000fc40007800000 */
[----:B------:R1:W-:Y:S04]  /*2400*/  STG.E desc[UR10][R8.64], R27 ;  /* 0x0000001b08007986 */ /* 0x0003e8000c10190a */
[----:B------:R1:W-:Y:S04]  /*2410*/  STG.E desc[UR12][R10.64], R35 ;  /* 0x000000230a007986 */ /* 0x0003e8000c10190c */
[----:B------:R1:W-:Y:S04]  /*2420*/  STG.E desc[UR14][R20.64], R37 ;  /* 0x0000002514007986 */ /* 0x0003e8000c10190e */
[----:B------:R1:W-:Y:S04]  /*2430*/  STG.E desc[UR16][R24.64], R26 ;  /* 0x0000001a18007986 */ /* 0x0003e8000c101910 */
[----:B------:R1:W-:Y:S01]  /*2440*/  STG.E desc[UR18][R30.64], R22 ;  /* 0x000000161e007986 */ /* 0x0003e2000c101912 */
[----:B0-----:R-:W-:-:S05]  /*2450*/  IMAD R6, R23, 0x4, R17 ;  /* 0x0000000417067824 */ /* 0x001fca00078e0211 */
[----:B------:R-:W-:-:S05]  /*2460*/  LEA R6, R23, R6, 0x1 ;  /* 0x0000000617067211 */ /* 0x000fca00078e08ff */
[----:B------:R-:W-:-:S07]  /*2470*/  IMAD.IADD R17, R6, 0x1, R23 ;  /* 0x0000000106117824 */ /* 0x000fce00078e0217 */
.L_x_35:
[----:B------:R-:W-:Y:S05]  /*2480*/  @!P1 EXIT ;  /* 0x000000000000994d */ /* 0x000fea0003800000 */
[----:B------:R-:W-:Y:S02]  /*2490*/  ISETP.GE.U32.AND P0, PT, R28, 0x4, PT ;  /* 0x000000041c00780c */ /* 0x000fe40003f06070 */
[----:B------:R-:W-:-:S04]  /*24a0*/  LOP3.LUT R0, R0, 0x3, RZ, 0xc0, !PT ;  /* 0x0000000300007812 */ /* 0x000fc800078ec0ff */
[----:B------:R-:W-:-:S07]  /*24b0*/  ISETP.NE.AND P1, PT, R0, RZ, PT ;  /* 0x000000ff0000720c */ /* 0x000fce0003f25270 */
[----:B------:R-:W-:Y:S06]  /*24c0*/  @!P0 BRA `(.L_x_36) ;  /* 0x0000000000888947 */ /* 0x000fec0003800000 */
[----:B-1----:R-:W1:Y:S01]  /*24d0*/  LDC R2, c[0x0][0x38c] ;  /* 0x0000e300ff027b82 */ /* 0x002e620000000800 */
[C---:B------:R-:W-:Y:S01]  /*24e0*/  R2UR UR4, R18.reuse ;  /* 0x00000000120472ca */ /* 0x040fe200000e0000 */
[----:B0-----:R-:W-:Y:S01]  /*24f0*/  IMAD.WIDE R8, R17, 0x4, R14 ;  /* 0x0000000411087825 */ /* 0x001fe200078e020e */
[C---:B------:R-:W-:Y:S02]  /*2500*/  R2UR UR5, R19.reuse ;  /* 0x00000000130572ca */ /* 0x040fe400000e0000 */
[C---:B------:R-:W-:Y:S02]  /*2510*/  R2UR UR6, R18.reuse ;  /* 0x00000000120672ca */ /* 0x040fe400000e0000 */
[C---:B------:R-:W-:Y:S02]  /*2520*/  R2UR UR7, R19.reuse ;  /* 0x00000000130772ca */ /* 0x040fe400000e0000 */
[----:B------:R-:W-:Y:S02]  /*2530*/  R2UR UR8, R18 ;  /* 0x00000000120872ca */ /* 0x000fe400000e0000 */
[----:B------:R-:W-:-:S02]  /*2540*/  R2UR UR9, R19 ;  /* 0x00000000130972ca */ /* 0x000fc400000e0000 */
[----:B------:R-:W-:Y:S02]  /*2550*/  R2UR UR10, R18 ;  /* 0x00000000120a72ca */ /* 0x000fe400000e0000 */
[----:B------:R-:W-:-:S05]  /*2560*/  R2UR UR11, R19 ;  /* 0x00000000130b72ca */ /* 0x000fca00000e0000 */
[----:B------:R0:W2:Y:S01]  /*2570*/  LDG.E R3, desc[UR6][R8.64] ;  /* 0x0000000608037981 */ /* 0x0000a2000c1e1900 */
[----:B-1----:R-:W-:-:S05]  /*2580*/  IADD3 R25, PT, PT, R17, R2, RZ ;  /* 0x0000000211197210 */ /* 0x002fca0007ffe0ff */
[----:B------:R-:W-:-:S04]  /*2590*/  IMAD.WIDE R12, R25, 0x4, R12 ;  /* 0x00000004190c7825 */ /* 0x000fc800078e020c */
[C---:B------:R-:W-:Y:S02]  /*25a0*/  IMAD.WIDE R10, R2.reuse, 0x4, R12 ;  /* 0x00000004020a7825 */ /* 0x040fe400078e020c */
[----:B------:R-:W2:Y:S02]  /*25b0*/  LDG.E.CONSTANT R12, desc[UR4][R12.64] ;  /* 0x000000040c0c7981 */ /* 0x000ea4000c1e9900 */
[C---:B------:R-:W-:Y:S02]  /*25c0*/  IMAD.WIDE R16, R2.reuse, 0x4, R10 ;  /* 0x0000000402107825 */ /* 0x040fe400078e020a */
[----:B------:R-:W3:Y:S02]  /*25d0*/  LDG.E.CONSTANT R10, desc[UR8][R10.64] ;  /* 0x000000080a0a7981 */ /* 0x000ee4000c1e9900 */
[C---:B------:R-:W-:Y:S02]  /*25e0*/  IMAD.WIDE R20, R2.reuse, 0x4, R16 ;  /* 0x0000000402147825 */ /* 0x040fe400078e0210 */
[----:B------:R1:W4:Y:S04]  /*25f0*/  LDG.E.CONSTANT R16, desc[UR10][R16.64] ;  /* 0x0000000a10107981 */ /* 0x000328000c1e9900 */
[----:B------:R-:W5:Y:S01]  /*2600*/  LDG.E.CONSTANT R20, desc[UR4][R20.64] ;  /* 0x0000000414147981 */ /* 0x000f62000c1e9900 */
[----:B------:R-:W-:-:S04]  /*2610*/  IMAD.WIDE R4, R2, 0x4, R8 ;  /* 0x0000000402047825 */ /* 0x000fc800078e0208 */
[----:B------:R-:W-:-:S04]  /*2620*/  IMAD.WIDE R6, R2, 0x4, R4 ;  /* 0x0000000402067825 */ /* 0x000fc800078e0204 */
[----:B0-----:R-:W-:-:S04]  /*2630*/  IMAD.WIDE R8, R2, 0x4, R6 ;  /* 0x0000000402087825 */ /* 0x001fc800078e0206 */
[----:B-1----:R-:W-:-:S05]  /*2640*/  IMAD R17, R2, 0x2, R25 ;  /* 0x0000000202117824 */ /* 0x002fca00078e0219 */
[----:B------:R-:W-:Y:S02]  /*2650*/  IADD3 R17, PT, PT, R17, R2, RZ ;  /* 0x0000000211117210 */ /* 0x000fe40007ffe0ff */
[----:B--2---:R-:W-:-:S04]  /*2660*/  FMNMX R3, R12, R3, !PT ;  /* 0x000000030c037209 */ /* 0x004fc80007800000 */
[----:B---3--:R-:W-:Y:S01]  /*2670*/  FMNMX R13, R10, R3, !PT ;  /* 0x000000030a0d7209 */ /* 0x008fe20007800000 */
[----:B------:R-:W-:-:S03]  /*2680*/  IMAD.WIDE R10, R2, 0x4, R8 ;  /* 0x00000004020a7825 */ /* 0x000fc600078e0208 */
[----:B----4-:R-:W-:Y:S01]  /*2690*/  FMNMX R23, R16, R13, !PT ;  /* 0x0000000d10177209 */ /* 0x010fe20007800000 */
[----:B------:R2:W-:Y:S03]  /*26a0*/  STG.E desc[UR4][R4.64], R3 ;  /* 0x0000000304007986 */ /* 0x0005e6000c101904 */
[----:B-----5:R-:W-:Y:S01]  /*26b0*/  FMNMX R21, R20, R23, !PT ;  /* 0x0000001714157209 */ /* 0x020fe20007800000 */
[----:B------:R2:W-:Y:S04]  /*26c0*/  STG.E desc[UR6][R6.64], R13 ;  /* 0x0000000d06007986 */ /* 0x0005e8000c101906 */
[----:B------:R2:W-:Y:S04]  /*26d0*/  STG.E desc[UR8][R8.64], R23 ;  /* 0x0000001708007986 */ /* 0x0005e8000c101908 */
[----:B------:R2:W-:Y:S02]  /*26e0*/  STG.E desc[UR10][R10.64], R21 ;  /* 0x000000150a007986 */ /* 0x0005e4000c10190a */
.L_x_36:
[----:B------:R-:W-:Y:S05]  /*26f0*/  @!P1 EXIT ;  /* 0x000000000000994d */ /* 0x000fea0003800000 */
[----:B------:R-:W-:Y:S01]  /*2700*/  R2UR UR4, R18 ;  /* 0x00000000120472ca */ /* 0x000fe200000e0000 */
[----:B------:R-:W-:Y:S01]  /*2710*/  IMAD.WIDE R14, R17, 0x4, R14 ;  /* 0x00000004110e7825 */ /* 0x000fe200078e020e */
[----:B------:R-:W-:Y:S01]  /*2720*/  R2UR UR5, R19 ;  /* 0x00000000130572ca */ /* 0x000fe200000e0000 */
[----:B0-2---:R-:W0:Y:S08]  /*2730*/  LDC.64 R6, c[0x0][0x3a0] ;  /* 0x0000e800ff067b82 */ /* 0x005e300000000a00 */
[----:B-1----:R-:W1:Y:S04]  /*2740*/  LDC.64 R8, c[0x0][0x398] ;  /* 0x0000e600ff087b82 */ /* 0x002e680000000a00 */
[----:B------:R2:W5:Y:S01]  /*2750*/  LDG.E R14, desc[UR4][R14.64] ;  /* 0x000000040e0e7981 */ /* 0x000562000c1e1900 */
[----:B------:R-:W3:Y:S01]  /*2760*/  LDCU UR4, c[0x0][0x38c] ;  /* 0x00007180ff0477ac */ /* 0x000ee20008000800 */
[----:B------:R-:W-:Y:S01]  /*2770*/  IMAD.MOV R0, RZ, RZ, -R0 ;  /* 0x000000ffff007224 */ /* 0x000fe200078e0a00 */
[----:B--23--:R-:W-:-:S07]  /*2780*/  IADD3 R17, PT, PT, R17, UR4, RZ ;  /* 0x0000000411117c10 */ /* 0x00cfce000fffe0ff */
.L_x_37:
[----:B------:R-:W-:Y:S01]  /*2790*/  R2UR UR4, R18 ;  /* 0x00000000120472ca */ /* 0x000fe200000e0000 */
[----:B-1----:R-:W-:Y:S01]  /*27a0*/  IMAD.WIDE R4, R17, 0x4, R8 ;  /* 0x0000000411047825 */ /* 0x002fe200078e0208 */
[----:B------:R-:W-:-:S13]  /*27b0*/  R2UR UR5, R19 ;  /* 0x00000000130572ca */ /* 0x000fda00000e0000 */
[----:B------:R-:W2:Y:S01]  /*27c0*/  LDG.E.CONSTANT R5, desc[UR4][R4.64] ;  /* 0x0000000404057981 */ /* 0x000ea2000c1e9900 */
[----:B------:R-:W1:Y:S01]  /*27d0*/  LDCU UR4, c[0x0][0x38c] ;  /* 0x00007180ff0477ac */ /* 0x000e620008000800 */
[----:B------:R-:W-:Y:S01]  /*27e0*/  VIADD R0, R0, 0x1 ;  /* 0x0000000100007836 */ /* 0x000fe20000000000 */
[----:B------:R-:W-:Y:S01]  /*27f0*/  R2UR UR6, R18 ;  /* 0x00000000120672ca */ /* 0x000fe200000e0000 */
[----:B0-----:R-:W-:Y:S01]  /*2800*/  IMAD.WIDE R2, R17, 0x4, R6 ;  /* 0x0000000411027825 */ /* 0x001fe200078e0206 */
[----:B------:R-:W-:Y:S02]  /*2810*/  R2UR UR7, R19 ;  /* 0x00000000130772ca */ /* 0x000fe400000e0000 */
[----:B------:R-:W-:Y:S02]  /*2820*/  ISETP.NE.AND P0, PT, R0, RZ, PT ;  /* 0x000000ff0000720c */ /* 0x000fe40003f05270 */
[----:B-1----:R-:W-:Y:S02]  /*2830*/  IADD3 R17, PT, PT, R17, UR4, RZ ;  /* 0x0000000411117c10 */ /* 0x002fe4000fffe0ff */
[----:B--2--5:R-:W-:-:S07]  /*2840*/  FMNMX R14, R5, R14, !PT ;  /* 0x0000000e050e7209 */ /* 0x024fce0007800000 */
[----:B------:R0:W-:Y:S02]  /*2850*/  STG.E desc[UR6][R2.64], R14 ;  /* 0x0000000e02007986 */ /* 0x0001e4000c101906 */
[----:B------:R-:W-:Y:S05]  /*2860*/  @!P0 EXIT ;  /* 0x000000000000894d */ /* 0x000fea0003800000 */
[----:B------:R-:W-:Y:S05]  /*2870*/  BRA `(.L_x_37) ;  /* 0xfffffffc00c47947 */ /* 0x000fea000383ffff */
.L_x_38:
        /* <DEDUP_REMOVED lines=16> */
.L_x_50:


//--------------------- .text._ZN11chainer_trt6plugin27horizontal_directed_poolingIfEEviiiibPKT_PS2_ --------------------------
	.section	.text._ZN11chainer_trt6plugin27horizontal_directed_poolingIfEEviiiibPKT_PS2_,"ax",@progbits
	.align	128
        .global         _ZN11chainer_trt6plugin27horizontal_directed_poolingIfEEviiiibPKT_PS2_
        .type           _ZN11chainer_trt6plugin27horizontal_directed_poolingIfEEviiiibPKT_PS2_,@function
        .size           _ZN11chainer_trt6plugin27horizontal_directed_poolingIfEEviiiibPKT_PS2_,(.L_x_51 - _ZN11chainer_trt6plugin27horizontal_directed_poolingIfEEviiiibPKT_PS2_)
        .other          _ZN11chainer_trt6plugin27horizontal_directed_poolingIfEEviiiibPKT_PS2_,@"STO_CUDA_ENTRY STV_DEFAULT"
_ZN11chainer_trt6plugin27horizontal_directed_poolingIfEEviiiibPKT_PS2_:
.text._ZN11chainer_trt6plugin27horizontal_directed_poolingIfEEviiiibPKT_PS2_:
        /* <DEDUP_REMOVED lines=23> */
.L_x_41:
[----:B------:R-:W-:Y:S05]  /*0170*/  BRA `(.L_x_42) ;  /* 0x0000000000487947 */ /* 0x000fea0003800000 */
.L_x_40:
        /* <DEDUP_REMOVED lines=18> */
.L_x_42:
[----:B------:R-:W-:Y:S05]  /*02a0*/  BSYNC.RECONVERGENT B6 ;  /* 0x0000000000067941 */ /* 0x000fea0003800200 */
.L_x_39:
        /* <DEDUP_REMOVED lines=10> */
[----:B------:R-:W2:Y:S01]  /*0350*/  LDG.E.CONSTANT R2, desc[UR36][R2.64] ;  /* 0x0000002402027981 */ /* 0x000ea2000c1e9900 */
[----:B------:R-:W-:Y:S01]  /*0360*/  MOV R0, 0x400 ;  /* 0x0000040000007802 */ /* 0x000fe20000000f00 */
[----:B------:R-:W-:Y:S05]  /*0370*/  WARPSYNC.ALL ;  /* 0x0000000000007948 */ /* 0x000fea0003800000 */
[----:B------:R-:W1:Y:S01]  /*0380*/  S2R R7, SR_CgaCtaId ;  /* 0x0000000000077919 */ /* 0x000e620000008800 */
[----:B------:R-:W3:Y:S02]  /*0390*/  LDCU.U8 UR4, c[0x0][0x390] ;  /* 0x00007200ff0477ac */ /* 0x000ee40008000000 */
[----:B---3--:R-:W-:-:S04]  /*03a0*/  UPRMT UR4, UR4, 0x8880, URZ ;  /* 0x0000888004047896 */ /* 0x008fc800080000ff */
[----:B------:R-:W-:Y:S01]  /*03b0*/  UISETP.NE.AND UP0, UPT, UR4, URZ, UPT ;  /* 0x000000ff0400728c */ /* 0x000fe2000bf05270 */
[----:B-1----:R-:W-:-:S05]  /*03c0*/  LEA R7, R7, R0, 0x18 ;  /* 0x0000000007077211 */ /* 0x002fca00078ec0ff */
[----:B------:R-:W-:-:S05]  /*03d0*/  IMAD R9, R16, 0x4, R7 ;  /* 0x0000000410097824 */ /* 0x000fca00078e0207 */
[----:B--2---:R1:W-:Y:S01]  /*03e0*/  STS [R9], R2 ;  /* 0x0000000209007388 */ /* 0x0043e20000000800 */
[----:B------:R-:W-:Y:S06]  /*03f0*/  BAR.SYNC.DEFER_BLOCKING 0x0 ;  /* 0x0000000000007b1d */ /* 0x000fec0000010000 */
[----:B------:R-:W-:Y:S05]  /*0400*/  BRA.U !UP0, `(.L_x_43) ;  /* 0x0000000108447547 */ /* 0x000fea000b800000 */
[----:B------:R-:W-:-:S13]  /*0410*/  ISETP.GE.AND P0, PT, R11, 0x2, PT ;  /* 0x000000020b00780c */ /* 0x000fda0003f06270 */
[----:B------:R-:W-:Y:S05]  /*0420*/  @!P0 BRA `(.L_x_44) ;  /* 0x0000000000788947 */ /* 0x000fea0003800000 */
[----:B------:R-:W-:Y:S01]  /*0430*/  IMAD.MOV.U32 R0, RZ, RZ, 0x1 ;  /* 0x00000001ff007424 */ /* 0x000fe200078e00ff */
[----:B------:R-:W2:Y:S01]  /*0440*/  LDCU UR4, c[0x0][0x38c] ;  /* 0x00007180ff0477ac */ /* 0x000ea20008000800 */
[----:B------:R-:W-:-:S05]  /*0450*/  NOP ;  /* 0x0000000000007918 */ /* 0x000fca0000000000 */
.L_x_45:
[----:B-1----:R-:W-:-:S04]  /*0460*/  IADD3 R2, PT, PT, R16, R0, RZ ;  /* 0x0000000010027210 */ /* 0x002fc80007ffe0ff */
[----:B--2---:R-:W-:-:S13]  /*0470*/  ISETP.GE.AND P0, PT, R2, UR4, PT ;  /* 0x0000000402007c0c */ /* 0x004fda000bf06270 */
        /* <DEDUP_REMOVED lines=8> */
[----:B---3--:R-:W-:Y:S05]  /*0500*/  @!P0 BRA `(.L_x_45) ;  /* 0xfffffffc00d48947 */ /* 0x008fea000383ffff */
[----:B------:R-:W-:Y:S05]  /*0510*/  BRA `(.L_x_44) ;  /* 0x00000000003c7947 */ /* 0x000fea0003800000 */
.L_x_43:
[----:B------:R-:W-:-:S13]  /*0520*/  ISETP.GE.AND P0, PT, R11, 0x2, PT ;  /* 0x000000020b00780c */ /* 0x000fda0003f06270 */
[----:B------:R-:W-:Y:S05]  /*0530*/  @!P0 BRA `(.L_x_44) ;  /* 0x0000000000348947 */ /* 0x000fea0003800000 */
[----:B------:R-:W2:Y:S01]  /*0540*/  LDCU UR5, c[0x0][0x38c] ;  /* 0x00007180ff0577ac */ /* 0x000ea20008000800 */
[----:B------:R-:W-:-:S05]  /*0550*/  UMOV UR4, 0x1 ;  /* 0x0000000100047882 */ /* 0x000fca0000000000 */
.L_x_46:
[----:B------:R-:W-:-:S13]  /*0560*/  ISETP.GE.U32.AND P0, PT, R16, UR4, PT ;  /* 0x0000000410007c0c */ /* 0x000fda000bf06070 */
[----:B---3--:R-:W-:Y:S01]  /*0570*/  @P0 VIADD R0, R16, -UR4 ;  /* 0x8000000410000c36 */ /* 0x008fe20008000000 */
[----:B------:R-:W-:-:S04]  /*0580*/  USHF.L.U32 UR4, UR4, 0x1, URZ ;  /* 0x0000000104047899 */ /* 0x000fc800080006ff */
[----:B-1----:R-:W-:Y:S01]  /*0590*/  @P0 LEA R2, R0, R7, 0x2 ;  /* 0x0000000700020211 */ /* 0x002fe200078e10ff */
[----:B--2---:R-:W-:Y:S01]  /*05a0*/  UISETP.GE.AND UP0, UPT, UR4, UR5, UPT ;  /* 0x000000050400728c */ /* 0x004fe2000bf06270 */
[----:B------:R-:W-:Y:S04]  /*05b0*/  @P0 LDS R0, [R9] ;  /* 0x0000000009000984 */ /* 0x000fe80000000800 */
[----:B------:R-:W1:Y:S02]  /*05c0*/  @P0 LDS R3, [R2] ;  /* 0x0000000002030984 */ /* 0x000e640000000800 */
[----:B-1----:R-:W-:-:S05]  /*05d0*/  @P0 FMNMX R0, R0, R3, !PT ;  /* 0x0000000300000209 */ /* 0x002fca0007800000 */
[----:B------:R3:W-:Y:S01]  /*05e0*/  @P0 STS [R9], R0 ;  /* 0x0000000009000388 */ /* 0x0007e20000000800 */
[----:B------:R-:W-:Y:S06]  /*05f0*/  BAR.SYNC.DEFER_BLOCKING 0x0 ;  /* 0x0000000000007b1d */ /* 0x000fec0000010000 */
[----:B------:R-:W-:Y:S05]  /*0600*/  BRA.U !UP0, `(.L_x_46) ;  /* 0xfffffffd08d47547 */ /* 0x000fea000b83ffff */
.L_x_44:
[----:B-1-3--:R-:W1:Y:S01]  /*0610*/  LDS R9, [R9] ;  /* 0x0000000009097984 */ /* 0x00ae620000000800 */
[----:B------:R-:W2:Y:S02]  /*0620*/  LDC.64 R2, c[0x0][0x3a0] ;  /* 0x0000e800ff027b82 */ /* 0x000ea40000000a00 */
[----:B--2---:R-:W-:-:S05]  /*0630*/  IMAD.WIDE R2, R5, 0x4, R2 ;  /* 0x0000000405027825 */ /* 0x004fca00078e0202 */
[----:B-1----:R-:W-:Y:S01]  /*0640*/  STG.E desc[UR36][R2.64], R9 ;  /* 0x0000000902007986 */ /* 0x002fe2000c101924 */
[----:B------:R-:W-:Y:S05]  /*0650*/  EXIT ;  /* 0x000000000000794d */ /* 0x000fea0003800000 */
.L_x_47:
        /* <DEDUP_REMOVED lines=10> */
.L_x_51:


//--------------------- .nv.global.init           --------------------------
	.section	.nv.global.init,"aw",@progbits
.nv.global.init:
	.type		$str$2,@object
	.size		$str$2,($str - $str$2)
$str$2:
        /*0000*/ 	.byte	0x57, 0x20, 0x3c, 0x3d, 0x20, 0x31, 0x30, 0x32, 0x34, 0x00
	.type		$str,@object
	.size		$str,($str$3 - $str)
$str:
        /*000a*/ 	.byte	0x74, 0x68, 0x72, 0x65, 0x61, 0x64, 0x49, 0x64, 0x78, 0x2e, 0x78, 0x20, 0x3c, 0x20, 0x57, 0x00
	.type		$str$3,@object
	.size		$str$3,($str$1 - $str$3)
$str$3:
        /*001a*/ 	.byte	0x6f, 0x66, 0x66, 0x73, 0x65, 0x74, 0x20, 0x3c, 0x20, 0x42, 0x20, 0x2a, 0x20, 0x43, 0x20, 0x2a
        /*002a*/ 	.byte	0x20, 0x48, 0x20, 0x2a, 0x20, 0x57, 0x00
	.type		$str$1,@object
	.size		$str$1,($str$4 - $str$1)
$str$1:
        /*0031*/ 	.byte	0x2f, 0x74, 0x6d, 0x70, 0x2f, 0x73, 0x61, 0x73, 0x73, 0x5f, 0x63, 0x75, 0x5f, 0x32, 0x6f, 0x61
        /*0041*/ 	.byte	0x71, 0x68, 0x36, 0x33, 0x39, 0x2f, 0x6b, 0x2e, 0x63, 0x75, 0x00
	.type		$str$4,@object
	.size		$str$4,(__unnamed_2 - $str$4)
$str$4:
        /*004c*/ 	.byte	0x6f, 0x66, 0x66, 0x73, 0x65, 0x74, 0x20, 0x2b, 0x20, 0x73, 0x74, 0x65, 0x70, 0x20, 0x2a, 0x20
        /*005c*/ 	.byte	0x28, 0x48, 0x20, 0x2d, 0x20, 0x31, 0x29, 0x20, 0x3c, 0x3d, 0x20, 0x42, 0x20, 0x2a, 0x20, 0x43
        /*006c*/ 	.byte	0x20, 0x2a, 0x20, 0x48, 0x20, 0x2a, 0x20, 0x57, 0x00
	.type		__unnamed_2,@object
	.size		__unnamed_2,(__unnamed_4 - __unnamed_2)
__unnamed_2:
        /*0075*/ 	.byte	0x76, 0x6f, 0x69, 0x64, 0x20, 0x63, 0x68, 0x61, 0x69, 0x6e, 0x65, 0x72, 0x5f, 0x74, 0x72, 0x74
        /*0085*/ 	.byte	0x3a, 0x3a, 0x70, 0x6c, 0x75, 0x67, 0x69, 0x6e, 0x3a, 0x3a, 0x76, 0x65, 0x72, 0x74, 0x69, 0x63
        /*0095*/ 	.byte	0x61, 0x6c, 0x5f, 0x64, 0x69, 0x72, 0x65, 0x63, 0x74, 0x65, 0x64, 0x5f, 0x70, 0x6f, 0x6f, 0x6c
        /*00a5*/ 	.byte	0x69, 0x6e, 0x67, 0x28, 0x69, 0x6e, 0x74, 0x2c, 0x20, 0x69, 0x6e, 0x74, 0x2c, 0x20, 0x69, 0x6e
        /*00b5*/ 	.byte	0x74, 0x2c, 0x20, 0x69, 0x6e, 0x74, 0x2c, 0x20, 0x5f, 0x5f, 0x6e, 0x76, 0x5f, 0x62, 0x6f, 0x6f
        /*00c5*/ 	.byte	0x6c, 0x2c, 0x20, 0x63, 0x6f, 0x6e, 0x73, 0x74, 0x20, 0x54, 0x20, 0x2a, 0x2c, 0x20, 0x54, 0x20
        /*00d5*/ 	.byte	0x2a, 0x29, 0x20, 0x5b, 0x77, 0x69, 0x74, 0x68, 0x20, 0x54, 0x20, 0x3d, 0x20, 0x66, 0x6c, 0x6f
        /*00e5*/ 	.byte	0x61, 0x74, 0x5d, 0x00
	.type		__unnamed_4,@object
	.size		__unnamed_4,(__unnamed_1 - __unnamed_4)
__unnamed_4:
        /*00e9*/ 	.byte	0x76, 0x6f, 0x69, 0x64, 0x20, 0x63, 0x68, 0x61, 0x69, 0x6e, 0x65, 0x72, 0x5f, 0x74, 0x72, 0x74
        /*00f9*/ 	.byte	0x3a, 0x3a, 0x70, 0x6c, 0x75, 0x67, 0x69, 0x6e, 0x3a, 0x3a, 0x76, 0x65, 0x72, 0x74, 0x69, 0x63
        /*0109*/ 	.byte	0x61, 0x6c, 0x5f, 0x64, 0x69, 0x72, 0x65, 0x63, 0x74, 0x65, 0x64, 0x5f, 0x70, 0x6f, 0x6f, 0x6c
        /*0119*/ 	.byte	0x69, 0x6e, 0x67, 0x28, 0x69, 0x6e, 0x74, 0x2c, 0x20, 0x69, 0x6e, 0x74, 0x2c, 0x20, 0x69, 0x6e
        /*0129*/ 	.byte	0x74, 0x2c, 0x20, 0x69, 0x6e, 0x74, 0x2c, 0x20, 0x5f, 0x5f, 0x6e, 0x76, 0x5f, 0x62, 0x6f, 0x6f
        /*0139*/ 	.byte	0x6c, 0x2c, 0x20, 0x63, 0x6f, 0x6e, 0x73, 0x74, 0x20, 0x54, 0x20, 0x2a, 0x2c, 0x20, 0x54, 0x20
        /*0149*/ 	.byte	0x2a, 0x29, 0x20, 0x5b, 0x77, 0x69, 0x74, 0x68, 0x20, 0x54, 0x20, 0x3d, 0x20, 0x5f, 0x5f, 0x68
        /*0159*/ 	.byte	0x61, 0x6c, 0x66, 0x5d, 0x00
	.type		__unnamed_1,@object
	.size		__unnamed_1,(__unnamed_3 - __unnamed_1)
__unnamed_1:
        /*015e*/ 	.byte	0x76, 0x6f, 0x69, 0x64, 0x20, 0x63, 0x68, 0x61, 0x69, 0x6e, 0x65, 0x72, 0x5f, 0x74, 0x72, 0x74
        /*016e*/ 	.byte	0x3a, 0x3a, 0x70, 0x6c, 0x75, 0x67, 0x69, 0x6e, 0x3a, 0x3a, 0x68, 0x6f, 0x72, 0x69, 0x7a, 0x6f
        /*017e*/ 	.byte	0x6e, 0x74, 0x61, 0x6c, 0x5f, 0x64, 0x69, 0x72, 0x65, 0x63, 0x74, 0x65, 0x64, 0x5f, 0x70, 0x6f
        /*018e*/ 	.byte	0x6f, 0x6c, 0x69, 0x6e, 0x67, 0x28, 0x69, 0x6e, 0x74, 0x2c, 0x20, 0x69, 0x6e, 0x74, 0x2c, 0x20
        /*019e*/ 	.byte	0x69, 0x6e, 0x74, 0x2c, 0x20, 0x69, 0x6e, 0x74, 0x2c, 0x20, 0x5f, 0x5f, 0x6e, 0x76, 0x5f, 0x62
        /*01ae*/ 	.byte	0x6f, 0x6f, 0x6c, 0x2c, 0x20, 0x63, 0x6f, 0x6e, 0x73, 0x74, 0x20, 0x54, 0x20, 0x2a, 0x2c, 0x20
        /*01be*/ 	.byte	0x54, 0x20, 0x2a, 0x29, 0x20, 0x5b, 0x77, 0x69, 0x74, 0x68, 0x20, 0x54, 0x20, 0x3d, 0x20, 0x66
        /*01ce*/ 	.byte	0x6c, 0x6f, 0x61, 0x74, 0x5d, 0x00
	.type		__unnamed_3,@object
	.size		__unnamed_3,(.L_2 - __unnamed_3)
__unnamed_3:
        /*01d4*/ 	.byte	0x76, 0x6f, 0x69, 0x64, 0x20, 0x63, 0x68, 0x61, 0x69, 0x6e, 0x65, 0x72, 0x5f, 0x74, 0x72, 0x74
        /*01e4*/ 	.byte	0x3a, 0x3a, 0x70, 0x6c, 0x75, 0x67, 0x69, 0x6e, 0x3a, 0x3a, 0x68, 0x6f, 0x72, 0x69, 0x7a, 0x6f
        /*01f4*/ 	.byte	0x6e, 0x74, 0x61, 0x6c, 0x5f, 0x64, 0x69, 0x72, 0x65, 0x63, 0x74, 0x65, 0x64, 0x5f, 0x70, 0x6f
        /*0204*/ 	.byte	0x6f, 0x6c, 0x69, 0x6e, 0x67, 0x28, 0x69, 0x6e, 0x74, 0x2c, 0x20, 0x69, 0x6e, 0x74, 0x2c, 0x20
        /*0214*/ 	.byte	0x69, 0x6e, 0x74, 0x2c, 0x20, 0x69, 0x6e, 0x74, 0x2c, 0x20, 0x5f, 0x5f, 0x6e, 0x76, 0x5f, 0x62
        /*0224*/ 	.byte	0x6f, 0x6f, 0x6c, 0x2c, 0x20, 0x63, 0x6f, 0x6e, 0x73, 0x74, 0x20, 0x54, 0x20, 0x2a, 0x2c, 0x20
        /*0234*/ 	.byte	0x54, 0x20, 0x2a, 0x29, 0x20, 0x5b, 0x77, 0x69, 0x74, 0x68, 0x20, 0x54, 0x20, 0x3d, 0x20, 0x5f
        /*0244*/ 	.byte	0x5f, 0x68, 0x61, 0x6c, 0x66, 0x5d, 0x00
.L_2:


//--------------------- .nv.shared.reserved.0     --------------------------
	.section	.nv.shared.reserved.0,"aw",@nobits
	.weak		__nv_reservedSMEM_offset_0_alias
	.size		__nv_reservedSMEM_offset_0_alias, 0, 64
	.other		__nv_reservedSMEM_offset_0_alias,@"STO_CUDA_RESERVED_SHARED STV_DEFAULT"
__nv_reservedSMEM_offset_0_alias:
	.zero		0
	.zero		64


//--------------------- .nv.shared._ZN11chainer_trt6plugin27horizontal_directed_poolingI6__halfEEviiiibPKT_PS3_ --------------------------
	.section	.nv.shared._ZN11chainer_trt6plugin27horizontal_directed_poolingI6__halfEEviiiibPKT_PS3_,"aw",@nobits
	.sectionflags	@""
	.align	4
.nv.shared._ZN11chainer_trt6plugin27horizontal_directed_poolingI6__halfEEviiiibPKT_PS3_:
	.zero		5120


//--------------------- .nv.shared._ZN11chainer_trt6plugin27horizontal_directed_poolingIfEEviiiibPKT_PS2_ --------------------------
	.section	.nv.shared._ZN11chainer_trt6plugin27horizontal_directed_poolingIfEEviiiibPKT_PS2_,"aw",@nobits
	.sectionflags	@""
	.align	4
.nv.shared._ZN11chainer_trt6plugin27horizontal_directed_poolingIfEEviiiibPKT_PS2_:
	.zero		5120


//--------------------- .nv.constant0._ZN11chainer_trt6plugin25vertical_directed_poolingI6__halfEEviiiibPKT_PS3_ --------------------------
	.section	.nv.constant0._ZN11chainer_trt6plugin25vertical_directed_poolingI6__halfEEviiiibPKT_PS3_,"a",@progbits
	.sectionflags	@""
	.align	4
.nv.constant0._ZN11chainer_trt6plugin25vertical_directed_poolingI6__halfEEviiiibPKT_PS3_:
	.zero		936


//--------------------- .nv.constant0._ZN11chainer_trt6plugin27horizontal_directed_poolingI6__halfEEviiiibPKT_PS3_ --------------------------
	.section	.nv.constant0._ZN11chainer_trt6plugin27horizontal_directed_poolingI6__halfEEviiiibPKT_PS3_,"a",@progbits
	.sectionflags	@""
	.align	4
.nv.constant0._ZN11chainer_trt6plugin27horizontal_directed_poolingI6__halfEEviiiibPKT_PS3_:
	.zero		936


//--------------------- .nv.constant0._ZN11chainer_trt6plugin25vertical_directed_poolingIfEEviiiibPKT_PS2_ --------------------------
	.section	.nv.constant0._ZN11chainer_trt6plugin25vertical_directed_poolingIfEEviiiibPKT_PS2_,"a",@progbits
	.sectionflags	@""
	.align	4
.nv.constant0._ZN11chainer_trt6plugin25vertical_directed_poolingIfEEviiiibPKT_PS2_:
	.zero		936


//--------------------- .nv.constant0._ZN11chainer_trt6plugin27horizontal_directed_poolingIfEEviiiibPKT_PS2_ --------------------------
	.section	.nv.constant0._ZN11chainer_trt6plugin27horizontal_directed_poolingIfEEviiiibPKT_PS2_,"a",@progbits
	.sectionflags	@""
	.align	4
.nv.constant0._ZN11chainer_trt6plugin27horizontal_directed_poolingIfEEviiiibPKT_PS2_:
	.zero		936


//--------------------- SYMBOLS --------------------------

	.type		.nv.reservedSmem.offset0,@object
	.size		.nv.reservedSmem.offset0,0x4
	.type		.nv.reservedSmem.cap,@object
	.size		.nv.reservedSmem.cap,0x4
	.type		__assertfail,@function
